//
// Generated by NVIDIA NVVM Compiler
//
// Compiler Build ID: CL-36424714
// Cuda compilation tools, release 13.0, V13.0.88
// Based on NVVM 20.0.0
//

.version 9.0
.target sm_100
.address_size 64

	// .globl	_Z7calc_piPmii
.global .align 4 .b8 precalc_xorwow_matrix[102400];
.global .align 4 .b8 precalc_xorwow_offset_matrix[102400];
.global .align 4 .b8 mrg32k3aM1[2304];
.global .align 4 .b8 mrg32k3aM2[2304];
.global .align 4 .b8 mrg32k3aM1SubSeq[2016];
.global .align 4 .b8 mrg32k3aM2SubSeq[2016];
.global .align 4 .b8 mrg32k3aM1Seq[2304];
.global .align 4 .b8 mrg32k3aM2Seq[2304];
.const .align 8 .b8 __cr_lgamma_table[72];
.extern .shared .align 16 .b8 counter[];

.visible .entry _Z7calc_piPmii(
	.param .u64 .ptr .align 1 _Z7calc_piPmii_param_0,
	.param .u32 _Z7calc_piPmii_param_1,
	.param .u32 _Z7calc_piPmii_param_2
)
{
	.local .align 8 .b8 	__local_depot0[48];
	.reg .b64 	%SP;
	.reg .b64 	%SPL;
	.reg .pred 	%p<83>;
	.reg .b32 	%r<1418>;
	.reg .b32 	%f<36>;
	.reg .b64 	%rd<111>;

	mov.u64 	%SPL, __local_depot0;
	ld.param.u32 	%r618, [_Z7calc_piPmii_param_1];
	ld.param.u32 	%r619, [_Z7calc_piPmii_param_2];
	add.u64 	%rd1, %SPL, 0;
	mov.u32 	%r1, %tid.x;
	shl.b32 	%r620, %r1, 2;
	mov.u32 	%r621, counter;
	add.s32 	%r2, %r621, %r620;
	mov.b32 	%r622, 0;
	st.shared.u32 	[%r2], %r622;
	mov.u32 	%r623, %ntid.x;
	mov.u32 	%r3, %ctaid.x;
	mad.lo.s32 	%r4, %r623, %r3, %r1;
	// begin inline asm
	mov.u64 	%rd25, %clock64;
	// end inline asm
	cvt.u32.u64 	%r624, %rd25;
	xor.b32  	%r625, %r624, -1429050551;
	mul.lo.s32 	%r5, %r625, 1099087573;
	{ .reg .b32 tmp; mov.b64 {tmp, %r626}, %rd25; }
	xor.b32  	%r6, %r626, -136515619;
	mul.lo.s32 	%r627, %r6, -1703105765;
	add.s32 	%r628, %r5, %r627;
	add.s32 	%r1398, %r628, 6615241;
	add.s32 	%r1121, %r5, 123456789;
	st.local.v2.u32 	[%rd1], {%r1398, %r1121};
	xor.b32  	%r1120, %r5, 362436069;
	add.s32 	%r1119, %r627, 521288629;
	st.local.v2.u32 	[%rd1+8], {%r1120, %r1119};
	xor.b32  	%r1118, %r627, 88675123;
	add.s32 	%r1117, %r5, 5783321;
	st.local.v2.u32 	[%rd1+16], {%r1118, %r1117};
	setp.eq.s32 	%p1, %r4, 0;
	@%p1 bra 	$L__BB0_115;
	cvt.s64.s32 	%rd101, %r4;
	mov.b32 	%r1104, 0;
$L__BB0_2:
	mov.u64 	%rd3, %rd101;
	and.b64  	%rd4, %rd3, 3;
	setp.eq.s64 	%p2, %rd4, 0;
	@%p2 bra 	$L__BB0_114;
	mul.wide.u32 	%rd27, %r1104, 3200;
	mov.u64 	%rd28, precalc_xorwow_matrix;
	add.s64 	%rd5, %rd28, %rd27;
	mov.b32 	%r1117, 0;
	mov.u32 	%r1118, %r1117;
	mov.u32 	%r1119, %r1117;
	mov.u32 	%r1120, %r1117;
	mov.u32 	%r1121, %r1117;
	mov.u32 	%r1110, %r1117;
$L__BB0_4:
	mul.wide.u32 	%rd29, %r1110, 4;
	add.s64 	%rd30, %rd1, %rd29;
	ld.local.u32 	%r25, [%rd30+4];
	shl.b32 	%r26, %r1110, 5;
	mov.b32 	%r1116, 0;
$L__BB0_5:
	.pragma "nounroll";
	shr.u32 	%r632, %r25, %r1116;
	and.b32  	%r633, %r632, 1;
	setp.eq.b32 	%p3, %r633, 1;
	not.pred 	%p4, %p3;
	add.s32 	%r634, %r26, %r1116;
	mul.lo.s32 	%r635, %r634, 5;
	mul.wide.u32 	%rd31, %r635, 4;
	add.s64 	%rd6, %rd5, %rd31;
	@%p4 bra 	$L__BB0_7;
	ld.global.u32 	%r636, [%rd6];
	xor.b32  	%r1121, %r1121, %r636;
	ld.global.u32 	%r637, [%rd6+4];
	xor.b32  	%r1120, %r1120, %r637;
	ld.global.u32 	%r638, [%rd6+8];
	xor.b32  	%r1119, %r1119, %r638;
	ld.global.u32 	%r639, [%rd6+12];
	xor.b32  	%r1118, %r1118, %r639;
	ld.global.u32 	%r640, [%rd6+16];
	xor.b32  	%r1117, %r1117, %r640;
$L__BB0_7:
	and.b32  	%r642, %r632, 2;
	setp.eq.s32 	%p5, %r642, 0;
	@%p5 bra 	$L__BB0_9;
	ld.global.u32 	%r643, [%rd6+20];
	xor.b32  	%r1121, %r1121, %r643;
	ld.global.u32 	%r644, [%rd6+24];
	xor.b32  	%r1120, %r1120, %r644;
	ld.global.u32 	%r645, [%rd6+28];
	xor.b32  	%r1119, %r1119, %r645;
	ld.global.u32 	%r646, [%rd6+32];
	xor.b32  	%r1118, %r1118, %r646;
	ld.global.u32 	%r647, [%rd6+36];
	xor.b32  	%r1117, %r1117, %r647;
$L__BB0_9:
	and.b32  	%r649, %r632, 4;
	setp.eq.s32 	%p6, %r649, 0;
	@%p6 bra 	$L__BB0_11;
	ld.global.u32 	%r650, [%rd6+40];
	xor.b32  	%r1121, %r1121, %r650;
	ld.global.u32 	%r651, [%rd6+44];
	xor.b32  	%r1120, %r1120, %r651;
	ld.global.u32 	%r652, [%rd6+48];
	xor.b32  	%r1119, %r1119, %r652;
	ld.global.u32 	%r653, [%rd6+52];
	xor.b32  	%r1118, %r1118, %r653;
	ld.global.u32 	%r654, [%rd6+56];
	xor.b32  	%r1117, %r1117, %r654;
$L__BB0_11:
	and.b32  	%r656, %r632, 8;
	setp.eq.s32 	%p7, %r656, 0;
	@%p7 bra 	$L__BB0_13;
	ld.global.u32 	%r657, [%rd6+60];
	xor.b32  	%r1121, %r1121, %r657;
	ld.global.u32 	%r658, [%rd6+64];
	xor.b32  	%r1120, %r1120, %r658;
	ld.global.u32 	%r659, [%rd6+68];
	xor.b32  	%r1119, %r1119, %r659;
	ld.global.u32 	%r660, [%rd6+72];
	xor.b32  	%r1118, %r1118, %r660;
	ld.global.u32 	%r661, [%rd6+76];
	xor.b32  	%r1117, %r1117, %r661;
$L__BB0_13:
	and.b32  	%r663, %r632, 16;
	setp.eq.s32 	%p8, %r663, 0;
	@%p8 bra 	$L__BB0_15;
	ld.global.u32 	%r664, [%rd6+80];
	xor.b32  	%r1121, %r1121, %r664;
	ld.global.u32 	%r665, [%rd6+84];
	xor.b32  	%r1120, %r1120, %r665;
	ld.global.u32 	%r666, [%rd6+88];
	xor.b32  	%r1119, %r1119, %r666;
	ld.global.u32 	%r667, [%rd6+92];
	xor.b32  	%r1118, %r1118, %r667;
	ld.global.u32 	%r668, [%rd6+96];
	xor.b32  	%r1117, %r1117, %r668;
$L__BB0_15:
	and.b32  	%r670, %r632, 32;
	setp.eq.s32 	%p9, %r670, 0;
	@%p9 bra 	$L__BB0_17;
	ld.global.u32 	%r671, [%rd6+100];
	xor.b32  	%r1121, %r1121, %r671;
	ld.global.u32 	%r672, [%rd6+104];
	xor.b32  	%r1120, %r1120, %r672;
	ld.global.u32 	%r673, [%rd6+108];
	xor.b32  	%r1119, %r1119, %r673;
	ld.global.u32 	%r674, [%rd6+112];
	xor.b32  	%r1118, %r1118, %r674;
	ld.global.u32 	%r675, [%rd6+116];
	xor.b32  	%r1117, %r1117, %r675;
$L__BB0_17:
	and.b32  	%r677, %r632, 64;
	setp.eq.s32 	%p10, %r677, 0;
	@%p10 bra 	$L__BB0_19;
	ld.global.u32 	%r678, [%rd6+120];
	xor.b32  	%r1121, %r1121, %r678;
	ld.global.u32 	%r679, [%rd6+124];
	xor.b32  	%r1120, %r1120, %r679;
	ld.global.u32 	%r680, [%rd6+128];
	xor.b32  	%r1119, %r1119, %r680;
	ld.global.u32 	%r681, [%rd6+132];
	xor.b32  	%r1118, %r1118, %r681;
	ld.global.u32 	%r682, [%rd6+136];
	xor.b32  	%r1117, %r1117, %r682;
$L__BB0_19:
	and.b32  	%r684, %r632, 128;
	setp.eq.s32 	%p11, %r684, 0;
	@%p11 bra 	$L__BB0_21;
	ld.global.u32 	%r685, [%rd6+140];
	xor.b32  	%r1121, %r1121, %r685;
	ld.global.u32 	%r686, [%rd6+144];
	xor.b32  	%r1120, %r1120, %r686;
	ld.global.u32 	%r687, [%rd6+148];
	xor.b32  	%r1119, %r1119, %r687;
	ld.global.u32 	%r688, [%rd6+152];
	xor.b32  	%r1118, %r1118, %r688;
	ld.global.u32 	%r689, [%rd6+156];
	xor.b32  	%r1117, %r1117, %r689;
$L__BB0_21:
	and.b32  	%r691, %r632, 256;
	setp.eq.s32 	%p12, %r691, 0;
	@%p12 bra 	$L__BB0_23;
	ld.global.u32 	%r692, [%rd6+160];
	xor.b32  	%r1121, %r1121, %r692;
	ld.global.u32 	%r693, [%rd6+164];
	xor.b32  	%r1120, %r1120, %r693;
	ld.global.u32 	%r694, [%rd6+168];
	xor.b32  	%r1119, %r1119, %r694;
	ld.global.u32 	%r695, [%rd6+172];
	xor.b32  	%r1118, %r1118, %r695;
	ld.global.u32 	%r696, [%rd6+176];
	xor.b32  	%r1117, %r1117, %r696;
$L__BB0_23:
	and.b32  	%r698, %r632, 512;
	setp.eq.s32 	%p13, %r698, 0;
	@%p13 bra 	$L__BB0_25;
	ld.global.u32 	%r699, [%rd6+180];
	xor.b32  	%r1121, %r1121, %r699;
	ld.global.u32 	%r700, [%rd6+184];
	xor.b32  	%r1120, %r1120, %r700;
	ld.global.u32 	%r701, [%rd6+188];
	xor.b32  	%r1119, %r1119, %r701;
	ld.global.u32 	%r702, [%rd6+192];
	xor.b32  	%r1118, %r1118, %r702;
	ld.global.u32 	%r703, [%rd6+196];
	xor.b32  	%r1117, %r1117, %r703;
$L__BB0_25:
	and.b32  	%r705, %r632, 1024;
	setp.eq.s32 	%p14, %r705, 0;
	@%p14 bra 	$L__BB0_27;
	ld.global.u32 	%r706, [%rd6+200];
	xor.b32  	%r1121, %r1121, %r706;
	ld.global.u32 	%r707, [%rd6+204];
	xor.b32  	%r1120, %r1120, %r707;
	ld.global.u32 	%r708, [%rd6+208];
	xor.b32  	%r1119, %r1119, %r708;
	ld.global.u32 	%r709, [%rd6+212];
	xor.b32  	%r1118, %r1118, %r709;
	ld.global.u32 	%r710, [%rd6+216];
	xor.b32  	%r1117, %r1117, %r710;
$L__BB0_27:
	and.b32  	%r712, %r632, 2048;
	setp.eq.s32 	%p15, %r712, 0;
	@%p15 bra 	$L__BB0_29;
	ld.global.u32 	%r713, [%rd6+220];
	xor.b32  	%r1121, %r1121, %r713;
	ld.global.u32 	%r714, [%rd6+224];
	xor.b32  	%r1120, %r1120, %r714;
	ld.global.u32 	%r715, [%rd6+228];
	xor.b32  	%r1119, %r1119, %r715;
	ld.global.u32 	%r716, [%rd6+232];
	xor.b32  	%r1118, %r1118, %r716;
	ld.global.u32 	%r717, [%rd6+236];
	xor.b32  	%r1117, %r1117, %r717;
$L__BB0_29:
	and.b32  	%r719, %r632, 4096;
	setp.eq.s32 	%p16, %r719, 0;
	@%p16 bra 	$L__BB0_31;
	ld.global.u32 	%r720, [%rd6+240];
	xor.b32  	%r1121, %r1121, %r720;
	ld.global.u32 	%r721, [%rd6+244];
	xor.b32  	%r1120, %r1120, %r721;
	ld.global.u32 	%r722, [%rd6+248];
	xor.b32  	%r1119, %r1119, %r722;
	ld.global.u32 	%r723, [%rd6+252];
	xor.b32  	%r1118, %r1118, %r723;
	ld.global.u32 	%r724, [%rd6+256];
	xor.b32  	%r1117, %r1117, %r724;
$L__BB0_31:
	and.b32  	%r726, %r632, 8192;
	setp.eq.s32 	%p17, %r726, 0;
	@%p17 bra 	$L__BB0_33;
	ld.global.u32 	%r727, [%rd6+260];
	xor.b32  	%r1121, %r1121, %r727;
	ld.global.u32 	%r728, [%rd6+264];
	xor.b32  	%r1120, %r1120, %r728;
	ld.global.u32 	%r729, [%rd6+268];
	xor.b32  	%r1119, %r1119, %r729;
	ld.global.u32 	%r730, [%rd6+272];
	xor.b32  	%r1118, %r1118, %r730;
	ld.global.u32 	%r731, [%rd6+276];
	xor.b32  	%r1117, %r1117, %r731;
$L__BB0_33:
	and.b32  	%r733, %r632, 16384;
	setp.eq.s32 	%p18, %r733, 0;
	@%p18 bra 	$L__BB0_35;
	ld.global.u32 	%r734, [%rd6+280];
	xor.b32  	%r1121, %r1121, %r734;
	ld.global.u32 	%r735, [%rd6+284];
	xor.b32  	%r1120, %r1120, %r735;
	ld.global.u32 	%r736, [%rd6+288];
	xor.b32  	%r1119, %r1119, %r736;
	ld.global.u32 	%r737, [%rd6+292];
	xor.b32  	%r1118, %r1118, %r737;
	ld.global.u32 	%r738, [%rd6+296];
	xor.b32  	%r1117, %r1117, %r738;
$L__BB0_35:
	and.b32  	%r740, %r632, 32768;
	setp.eq.s32 	%p19, %r740, 0;
	@%p19 bra 	$L__BB0_37;
	ld.global.u32 	%r741, [%rd6+300];
	xor.b32  	%r1121, %r1121, %r741;
	ld.global.u32 	%r742, [%rd6+304];
	xor.b32  	%r1120, %r1120, %r742;
	ld.global.u32 	%r743, [%rd6+308];
	xor.b32  	%r1119, %r1119, %r743;
	ld.global.u32 	%r744, [%rd6+312];
	xor.b32  	%r1118, %r1118, %r744;
	ld.global.u32 	%r745, [%rd6+316];
	xor.b32  	%r1117, %r1117, %r745;
$L__BB0_37:
	add.s32 	%r1116, %r1116, 16;
	setp.ne.s32 	%p20, %r1116, 32;
	@%p20 bra 	$L__BB0_5;
	mad.lo.s32 	%r746, %r1110, -31, %r26;
	add.s32 	%r1110, %r746, 1;
	setp.ne.s32 	%p21, %r1110, 5;
	@%p21 bra 	$L__BB0_4;
	st.local.u32 	[%rd1+4], %r1121;
	st.local.v2.u32 	[%rd1+8], {%r1120, %r1119};
	st.local.v2.u32 	[%rd1+16], {%r1118, %r1117};
	setp.eq.s64 	%p22, %rd4, 1;
	@%p22 bra 	$L__BB0_114;
	mov.b32 	%r1117, 0;
	mov.u32 	%r1118, %r1117;
	mov.u32 	%r1119, %r1117;
	mov.u32 	%r1120, %r1117;
	mov.u32 	%r1121, %r1117;
	mov.u32 	%r1202, %r1117;
$L__BB0_41:
	mul.wide.u32 	%rd32, %r1202, 4;
	add.s64 	%rd33, %rd1, %rd32;
	ld.local.u32 	%r201, [%rd33+4];
	shl.b32 	%r202, %r1202, 5;
	mov.b32 	%r1208, 0;
$L__BB0_42:
	.pragma "nounroll";
	shr.u32 	%r749, %r201, %r1208;
	and.b32  	%r750, %r749, 1;
	setp.eq.b32 	%p23, %r750, 1;
	not.pred 	%p24, %p23;
	add.s32 	%r751, %r202, %r1208;
	mul.lo.s32 	%r752, %r751, 5;
	mul.wide.u32 	%rd34, %r752, 4;
	add.s64 	%rd7, %rd5, %rd34;
	@%p24 bra 	$L__BB0_44;
	ld.global.u32 	%r753, [%rd7];
	xor.b32  	%r1121, %r1121, %r753;
	ld.global.u32 	%r754, [%rd7+4];
	xor.b32  	%r1120, %r1120, %r754;
	ld.global.u32 	%r755, [%rd7+8];
	xor.b32  	%r1119, %r1119, %r755;
	ld.global.u32 	%r756, [%rd7+12];
	xor.b32  	%r1118, %r1118, %r756;
	ld.global.u32 	%r757, [%rd7+16];
	xor.b32  	%r1117, %r1117, %r757;
$L__BB0_44:
	and.b32  	%r759, %r749, 2;
	setp.eq.s32 	%p25, %r759, 0;
	@%p25 bra 	$L__BB0_46;
	ld.global.u32 	%r760, [%rd7+20];
	xor.b32  	%r1121, %r1121, %r760;
	ld.global.u32 	%r761, [%rd7+24];
	xor.b32  	%r1120, %r1120, %r761;
	ld.global.u32 	%r762, [%rd7+28];
	xor.b32  	%r1119, %r1119, %r762;
	ld.global.u32 	%r763, [%rd7+32];
	xor.b32  	%r1118, %r1118, %r763;
	ld.global.u32 	%r764, [%rd7+36];
	xor.b32  	%r1117, %r1117, %r764;
$L__BB0_46:
	and.b32  	%r766, %r749, 4;
	setp.eq.s32 	%p26, %r766, 0;
	@%p26 bra 	$L__BB0_48;
	ld.global.u32 	%r767, [%rd7+40];
	xor.b32  	%r1121, %r1121, %r767;
	ld.global.u32 	%r768, [%rd7+44];
	xor.b32  	%r1120, %r1120, %r768;
	ld.global.u32 	%r769, [%rd7+48];
	xor.b32  	%r1119, %r1119, %r769;
	ld.global.u32 	%r770, [%rd7+52];
	xor.b32  	%r1118, %r1118, %r770;
	ld.global.u32 	%r771, [%rd7+56];
	xor.b32  	%r1117, %r1117, %r771;
$L__BB0_48:
	and.b32  	%r773, %r749, 8;
	setp.eq.s32 	%p27, %r773, 0;
	@%p27 bra 	$L__BB0_50;
	ld.global.u32 	%r774, [%rd7+60];
	xor.b32  	%r1121, %r1121, %r774;
	ld.global.u32 	%r775, [%rd7+64];
	xor.b32  	%r1120, %r1120, %r775;
	ld.global.u32 	%r776, [%rd7+68];
	xor.b32  	%r1119, %r1119, %r776;
	ld.global.u32 	%r777, [%rd7+72];
	xor.b32  	%r1118, %r1118, %r777;
	ld.global.u32 	%r778, [%rd7+76];
	xor.b32  	%r1117, %r1117, %r778;
$L__BB0_50:
	and.b32  	%r780, %r749, 16;
	setp.eq.s32 	%p28, %r780, 0;
	@%p28 bra 	$L__BB0_52;
	ld.global.u32 	%r781, [%rd7+80];
	xor.b32  	%r1121, %r1121, %r781;
	ld.global.u32 	%r782, [%rd7+84];
	xor.b32  	%r1120, %r1120, %r782;
	ld.global.u32 	%r783, [%rd7+88];
	xor.b32  	%r1119, %r1119, %r783;
	ld.global.u32 	%r784, [%rd7+92];
	xor.b32  	%r1118, %r1118, %r784;
	ld.global.u32 	%r785, [%rd7+96];
	xor.b32  	%r1117, %r1117, %r785;
$L__BB0_52:
	and.b32  	%r787, %r749, 32;
	setp.eq.s32 	%p29, %r787, 0;
	@%p29 bra 	$L__BB0_54;
	ld.global.u32 	%r788, [%rd7+100];
	xor.b32  	%r1121, %r1121, %r788;
	ld.global.u32 	%r789, [%rd7+104];
	xor.b32  	%r1120, %r1120, %r789;
	ld.global.u32 	%r790, [%rd7+108];
	xor.b32  	%r1119, %r1119, %r790;
	ld.global.u32 	%r791, [%rd7+112];
	xor.b32  	%r1118, %r1118, %r791;
	ld.global.u32 	%r792, [%rd7+116];
	xor.b32  	%r1117, %r1117, %r792;
$L__BB0_54:
	and.b32  	%r794, %r749, 64;
	setp.eq.s32 	%p30, %r794, 0;
	@%p30 bra 	$L__BB0_56;
	ld.global.u32 	%r795, [%rd7+120];
	xor.b32  	%r1121, %r1121, %r795;
	ld.global.u32 	%r796, [%rd7+124];
	xor.b32  	%r1120, %r1120, %r796;
	ld.global.u32 	%r797, [%rd7+128];
	xor.b32  	%r1119, %r1119, %r797;
	ld.global.u32 	%r798, [%rd7+132];
	xor.b32  	%r1118, %r1118, %r798;
	ld.global.u32 	%r799, [%rd7+136];
	xor.b32  	%r1117, %r1117, %r799;
$L__BB0_56:
	and.b32  	%r801, %r749, 128;
	setp.eq.s32 	%p31, %r801, 0;
	@%p31 bra 	$L__BB0_58;
	ld.global.u32 	%r802, [%rd7+140];
	xor.b32  	%r1121, %r1121, %r802;
	ld.global.u32 	%r803, [%rd7+144];
	xor.b32  	%r1120, %r1120, %r803;
	ld.global.u32 	%r804, [%rd7+148];
	xor.b32  	%r1119, %r1119, %r804;
	ld.global.u32 	%r805, [%rd7+152];
	xor.b32  	%r1118, %r1118, %r805;
	ld.global.u32 	%r806, [%rd7+156];
	xor.b32  	%r1117, %r1117, %r806;
$L__BB0_58:
	and.b32  	%r808, %r749, 256;
	setp.eq.s32 	%p32, %r808, 0;
	@%p32 bra 	$L__BB0_60;
	ld.global.u32 	%r809, [%rd7+160];
	xor.b32  	%r1121, %r1121, %r809;
	ld.global.u32 	%r810, [%rd7+164];
	xor.b32  	%r1120, %r1120, %r810;
	ld.global.u32 	%r811, [%rd7+168];
	xor.b32  	%r1119, %r1119, %r811;
	ld.global.u32 	%r812, [%rd7+172];
	xor.b32  	%r1118, %r1118, %r812;
	ld.global.u32 	%r813, [%rd7+176];
	xor.b32  	%r1117, %r1117, %r813;
$L__BB0_60:
	and.b32  	%r815, %r749, 512;
	setp.eq.s32 	%p33, %r815, 0;
	@%p33 bra 	$L__BB0_62;
	ld.global.u32 	%r816, [%rd7+180];
	xor.b32  	%r1121, %r1121, %r816;
	ld.global.u32 	%r817, [%rd7+184];
	xor.b32  	%r1120, %r1120, %r817;
	ld.global.u32 	%r818, [%rd7+188];
	xor.b32  	%r1119, %r1119, %r818;
	ld.global.u32 	%r819, [%rd7+192];
	xor.b32  	%r1118, %r1118, %r819;
	ld.global.u32 	%r820, [%rd7+196];
	xor.b32  	%r1117, %r1117, %r820;
$L__BB0_62:
	and.b32  	%r822, %r749, 1024;
	setp.eq.s32 	%p34, %r822, 0;
	@%p34 bra 	$L__BB0_64;
	ld.global.u32 	%r823, [%rd7+200];
	xor.b32  	%r1121, %r1121, %r823;
	ld.global.u32 	%r824, [%rd7+204];
	xor.b32  	%r1120, %r1120, %r824;
	ld.global.u32 	%r825, [%rd7+208];
	xor.b32  	%r1119, %r1119, %r825;
	ld.global.u32 	%r826, [%rd7+212];
	xor.b32  	%r1118, %r1118, %r826;
	ld.global.u32 	%r827, [%rd7+216];
	xor.b32  	%r1117, %r1117, %r827;
$L__BB0_64:
	and.b32  	%r829, %r749, 2048;
	setp.eq.s32 	%p35, %r829, 0;
	@%p35 bra 	$L__BB0_66;
	ld.global.u32 	%r830, [%rd7+220];
	xor.b32  	%r1121, %r1121, %r830;
	ld.global.u32 	%r831, [%rd7+224];
	xor.b32  	%r1120, %r1120, %r831;
	ld.global.u32 	%r832, [%rd7+228];
	xor.b32  	%r1119, %r1119, %r832;
	ld.global.u32 	%r833, [%rd7+232];
	xor.b32  	%r1118, %r1118, %r833;
	ld.global.u32 	%r834, [%rd7+236];
	xor.b32  	%r1117, %r1117, %r834;
$L__BB0_66:
	and.b32  	%r836, %r749, 4096;
	setp.eq.s32 	%p36, %r836, 0;
	@%p36 bra 	$L__BB0_68;
	ld.global.u32 	%r837, [%rd7+240];
	xor.b32  	%r1121, %r1121, %r837;
	ld.global.u32 	%r838, [%rd7+244];
	xor.b32  	%r1120, %r1120, %r838;
	ld.global.u32 	%r839, [%rd7+248];
	xor.b32  	%r1119, %r1119, %r839;
	ld.global.u32 	%r840, [%rd7+252];
	xor.b32  	%r1118, %r1118, %r840;
	ld.global.u32 	%r841, [%rd7+256];
	xor.b32  	%r1117, %r1117, %r841;
$L__BB0_68:
	and.b32  	%r843, %r749, 8192;
	setp.eq.s32 	%p37, %r843, 0;
	@%p37 bra 	$L__BB0_70;
	ld.global.u32 	%r844, [%rd7+260];
	xor.b32  	%r1121, %r1121, %r844;
	ld.global.u32 	%r845, [%rd7+264];
	xor.b32  	%r1120, %r1120, %r845;
	ld.global.u32 	%r846, [%rd7+268];
	xor.b32  	%r1119, %r1119, %r846;
	ld.global.u32 	%r847, [%rd7+272];
	xor.b32  	%r1118, %r1118, %r847;
	ld.global.u32 	%r848, [%rd7+276];
	xor.b32  	%r1117, %r1117, %r848;
$L__BB0_70:
	and.b32  	%r850, %r749, 16384;
	setp.eq.s32 	%p38, %r850, 0;
	@%p38 bra 	$L__BB0_72;
	ld.global.u32 	%r851, [%rd7+280];
	xor.b32  	%r1121, %r1121, %r851;
	ld.global.u32 	%r852, [%rd7+284];
	xor.b32  	%r1120, %r1120, %r852;
	ld.global.u32 	%r853, [%rd7+288];
	xor.b32  	%r1119, %r1119, %r853;
	ld.global.u32 	%r854, [%rd7+292];
	xor.b32  	%r1118, %r1118, %r854;
	ld.global.u32 	%r855, [%rd7+296];
	xor.b32  	%r1117, %r1117, %r855;
$L__BB0_72:
	and.b32  	%r857, %r749, 32768;
	setp.eq.s32 	%p39, %r857, 0;
	@%p39 bra 	$L__BB0_74;
	ld.global.u32 	%r858, [%rd7+300];
	xor.b32  	%r1121, %r1121, %r858;
	ld.global.u32 	%r859, [%rd7+304];
	xor.b32  	%r1120, %r1120, %r859;
	ld.global.u32 	%r860, [%rd7+308];
	xor.b32  	%r1119, %r1119, %r860;
	ld.global.u32 	%r861, [%rd7+312];
	xor.b32  	%r1118, %r1118, %r861;
	ld.global.u32 	%r862, [%rd7+316];
	xor.b32  	%r1117, %r1117, %r862;
$L__BB0_74:
	add.s32 	%r1208, %r1208, 16;
	setp.ne.s32 	%p40, %r1208, 32;
	@%p40 bra 	$L__BB0_42;
	mad.lo.s32 	%r863, %r1202, -31, %r202;
	add.s32 	%r1202, %r863, 1;
	setp.ne.s32 	%p41, %r1202, 5;
	@%p41 bra 	$L__BB0_41;
	st.local.u32 	[%rd1+4], %r1121;
	st.local.v2.u32 	[%rd1+8], {%r1120, %r1119};
	st.local.v2.u32 	[%rd1+16], {%r1118, %r1117};
	setp.ne.s64 	%p42, %rd4, 3;
	@%p42 bra 	$L__BB0_114;
	mov.b32 	%r1117, 0;
	mov.u32 	%r1118, %r1117;
	mov.u32 	%r1119, %r1117;
	mov.u32 	%r1120, %r1117;
	mov.u32 	%r1121, %r1117;
	mov.u32 	%r1294, %r1117;
$L__BB0_78:
	mul.wide.u32 	%rd35, %r1294, 4;
	add.s64 	%rd36, %rd1, %rd35;
	ld.local.u32 	%r377, [%rd36+4];
	shl.b32 	%r378, %r1294, 5;
	mov.b32 	%r1300, 0;
$L__BB0_79:
	.pragma "nounroll";
	shr.u32 	%r866, %r377, %r1300;
	and.b32  	%r867, %r866, 1;
	setp.eq.b32 	%p43, %r867, 1;
	not.pred 	%p44, %p43;
	add.s32 	%r868, %r378, %r1300;
	mul.lo.s32 	%r869, %r868, 5;
	mul.wide.u32 	%rd37, %r869, 4;
	add.s64 	%rd8, %rd5, %rd37;
	@%p44 bra 	$L__BB0_81;
	ld.global.u32 	%r870, [%rd8];
	xor.b32  	%r1121, %r1121, %r870;
	ld.global.u32 	%r871, [%rd8+4];
	xor.b32  	%r1120, %r1120, %r871;
	ld.global.u32 	%r872, [%rd8+8];
	xor.b32  	%r1119, %r1119, %r872;
	ld.global.u32 	%r873, [%rd8+12];
	xor.b32  	%r1118, %r1118, %r873;
	ld.global.u32 	%r874, [%rd8+16];
	xor.b32  	%r1117, %r1117, %r874;
$L__BB0_81:
	and.b32  	%r876, %r866, 2;
	setp.eq.s32 	%p45, %r876, 0;
	@%p45 bra 	$L__BB0_83;
	ld.global.u32 	%r877, [%rd8+20];
	xor.b32  	%r1121, %r1121, %r877;
	ld.global.u32 	%r878, [%rd8+24];
	xor.b32  	%r1120, %r1120, %r878;
	ld.global.u32 	%r879, [%rd8+28];
	xor.b32  	%r1119, %r1119, %r879;
	ld.global.u32 	%r880, [%rd8+32];
	xor.b32  	%r1118, %r1118, %r880;
	ld.global.u32 	%r881, [%rd8+36];
	xor.b32  	%r1117, %r1117, %r881;
$L__BB0_83:
	and.b32  	%r883, %r866, 4;
	setp.eq.s32 	%p46, %r883, 0;
	@%p46 bra 	$L__BB0_85;
	ld.global.u32 	%r884, [%rd8+40];
	xor.b32  	%r1121, %r1121, %r884;
	ld.global.u32 	%r885, [%rd8+44];
	xor.b32  	%r1120, %r1120, %r885;
	ld.global.u32 	%r886, [%rd8+48];
	xor.b32  	%r1119, %r1119, %r886;
	ld.global.u32 	%r887, [%rd8+52];
	xor.b32  	%r1118, %r1118, %r887;
	ld.global.u32 	%r888, [%rd8+56];
	xor.b32  	%r1117, %r1117, %r888;
$L__BB0_85:
	and.b32  	%r890, %r866, 8;
	setp.eq.s32 	%p47, %r890, 0;
	@%p47 bra 	$L__BB0_87;
	ld.global.u32 	%r891, [%rd8+60];
	xor.b32  	%r1121, %r1121, %r891;
	ld.global.u32 	%r892, [%rd8+64];
	xor.b32  	%r1120, %r1120, %r892;
	ld.global.u32 	%r893, [%rd8+68];
	xor.b32  	%r1119, %r1119, %r893;
	ld.global.u32 	%r894, [%rd8+72];
	xor.b32  	%r1118, %r1118, %r894;
	ld.global.u32 	%r895, [%rd8+76];
	xor.b32  	%r1117, %r1117, %r895;
$L__BB0_87:
	and.b32  	%r897, %r866, 16;
	setp.eq.s32 	%p48, %r897, 0;
	@%p48 bra 	$L__BB0_89;
	ld.global.u32 	%r898, [%rd8+80];
	xor.b32  	%r1121, %r1121, %r898;
	ld.global.u32 	%r899, [%rd8+84];
	xor.b32  	%r1120, %r1120, %r899;
	ld.global.u32 	%r900, [%rd8+88];
	xor.b32  	%r1119, %r1119, %r900;
	ld.global.u32 	%r901, [%rd8+92];
	xor.b32  	%r1118, %r1118, %r901;
	ld.global.u32 	%r902, [%rd8+96];
	xor.b32  	%r1117, %r1117, %r902;
$L__BB0_89:
	and.b32  	%r904, %r866, 32;
	setp.eq.s32 	%p49, %r904, 0;
	@%p49 bra 	$L__BB0_91;
	ld.global.u32 	%r905, [%rd8+100];
	xor.b32  	%r1121, %r1121, %r905;
	ld.global.u32 	%r906, [%rd8+104];
	xor.b32  	%r1120, %r1120, %r906;
	ld.global.u32 	%r907, [%rd8+108];
	xor.b32  	%r1119, %r1119, %r907;
	ld.global.u32 	%r908, [%rd8+112];
	xor.b32  	%r1118, %r1118, %r908;
	ld.global.u32 	%r909, [%rd8+116];
	xor.b32  	%r1117, %r1117, %r909;
$L__BB0_91:
	and.b32  	%r911, %r866, 64;
	setp.eq.s32 	%p50, %r911, 0;
	@%p50 bra 	$L__BB0_93;
	ld.global.u32 	%r912, [%rd8+120];
	xor.b32  	%r1121, %r1121, %r912;
	ld.global.u32 	%r913, [%rd8+124];
	xor.b32  	%r1120, %r1120, %r913;
	ld.global.u32 	%r914, [%rd8+128];
	xor.b32  	%r1119, %r1119, %r914;
	ld.global.u32 	%r915, [%rd8+132];
	xor.b32  	%r1118, %r1118, %r915;
	ld.global.u32 	%r916, [%rd8+136];
	xor.b32  	%r1117, %r1117, %r916;
$L__BB0_93:
	and.b32  	%r918, %r866, 128;
	setp.eq.s32 	%p51, %r918, 0;
	@%p51 bra 	$L__BB0_95;
	ld.global.u32 	%r919, [%rd8+140];
	xor.b32  	%r1121, %r1121, %r919;
	ld.global.u32 	%r920, [%rd8+144];
	xor.b32  	%r1120, %r1120, %r920;
	ld.global.u32 	%r921, [%rd8+148];
	xor.b32  	%r1119, %r1119, %r921;
	ld.global.u32 	%r922, [%rd8+152];
	xor.b32  	%r1118, %r1118, %r922;
	ld.global.u32 	%r923, [%rd8+156];
	xor.b32  	%r1117, %r1117, %r923;
$L__BB0_95:
	and.b32  	%r925, %r866, 256;
	setp.eq.s32 	%p52, %r925, 0;
	@%p52 bra 	$L__BB0_97;
	ld.global.u32 	%r926, [%rd8+160];
	xor.b32  	%r1121, %r1121, %r926;
	ld.global.u32 	%r927, [%rd8+164];
	xor.b32  	%r1120, %r1120, %r927;
	ld.global.u32 	%r928, [%rd8+168];
	xor.b32  	%r1119, %r1119, %r928;
	ld.global.u32 	%r929, [%rd8+172];
	xor.b32  	%r1118, %r1118, %r929;
	ld.global.u32 	%r930, [%rd8+176];
	xor.b32  	%r1117, %r1117, %r930;
$L__BB0_97:
	and.b32  	%r932, %r866, 512;
	setp.eq.s32 	%p53, %r932, 0;
	@%p53 bra 	$L__BB0_99;
	ld.global.u32 	%r933, [%rd8+180];
	xor.b32  	%r1121, %r1121, %r933;
	ld.global.u32 	%r934, [%rd8+184];
	xor.b32  	%r1120, %r1120, %r934;
	ld.global.u32 	%r935, [%rd8+188];
	xor.b32  	%r1119, %r1119, %r935;
	ld.global.u32 	%r936, [%rd8+192];
	xor.b32  	%r1118, %r1118, %r936;
	ld.global.u32 	%r937, [%rd8+196];
	xor.b32  	%r1117, %r1117, %r937;
$L__BB0_99:
	and.b32  	%r939, %r866, 1024;
	setp.eq.s32 	%p54, %r939, 0;
	@%p54 bra 	$L__BB0_101;
	ld.global.u32 	%r940, [%rd8+200];
	xor.b32  	%r1121, %r1121, %r940;
	ld.global.u32 	%r941, [%rd8+204];
	xor.b32  	%r1120, %r1120, %r941;
	ld.global.u32 	%r942, [%rd8+208];
	xor.b32  	%r1119, %r1119, %r942;
	ld.global.u32 	%r943, [%rd8+212];
	xor.b32  	%r1118, %r1118, %r943;
	ld.global.u32 	%r944, [%rd8+216];
	xor.b32  	%r1117, %r1117, %r944;
$L__BB0_101:
	and.b32  	%r946, %r866, 2048;
	setp.eq.s32 	%p55, %r946, 0;
	@%p55 bra 	$L__BB0_103;
	ld.global.u32 	%r947, [%rd8+220];
	xor.b32  	%r1121, %r1121, %r947;
	ld.global.u32 	%r948, [%rd8+224];
	xor.b32  	%r1120, %r1120, %r948;
	ld.global.u32 	%r949, [%rd8+228];
	xor.b32  	%r1119, %r1119, %r949;
	ld.global.u32 	%r950, [%rd8+232];
	xor.b32  	%r1118, %r1118, %r950;
	ld.global.u32 	%r951, [%rd8+236];
	xor.b32  	%r1117, %r1117, %r951;
$L__BB0_103:
	and.b32  	%r953, %r866, 4096;
	setp.eq.s32 	%p56, %r953, 0;
	@%p56 bra 	$L__BB0_105;
	ld.global.u32 	%r954, [%rd8+240];
	xor.b32  	%r1121, %r1121, %r954;
	ld.global.u32 	%r955, [%rd8+244];
	xor.b32  	%r1120, %r1120, %r955;
	ld.global.u32 	%r956, [%rd8+248];
	xor.b32  	%r1119, %r1119, %r956;
	ld.global.u32 	%r957, [%rd8+252];
	xor.b32  	%r1118, %r1118, %r957;
	ld.global.u32 	%r958, [%rd8+256];
	xor.b32  	%r1117, %r1117, %r958;
$L__BB0_105:
	and.b32  	%r960, %r866, 8192;
	setp.eq.s32 	%p57, %r960, 0;
	@%p57 bra 	$L__BB0_107;
	ld.global.u32 	%r961, [%rd8+260];
	xor.b32  	%r1121, %r1121, %r961;
	ld.global.u32 	%r962, [%rd8+264];
	xor.b32  	%r1120, %r1120, %r962;
	ld.global.u32 	%r963, [%rd8+268];
	xor.b32  	%r1119, %r1119, %r963;
	ld.global.u32 	%r964, [%rd8+272];
	xor.b32  	%r1118, %r1118, %r964;
	ld.global.u32 	%r965, [%rd8+276];
	xor.b32  	%r1117, %r1117, %r965;
$L__BB0_107:
	and.b32  	%r967, %r866, 16384;
	setp.eq.s32 	%p58, %r967, 0;
	@%p58 bra 	$L__BB0_109;
	ld.global.u32 	%r968, [%rd8+280];
	xor.b32  	%r1121, %r1121, %r968;
	ld.global.u32 	%r969, [%rd8+284];
	xor.b32  	%r1120, %r1120, %r969;
	ld.global.u32 	%r970, [%rd8+288];
	xor.b32  	%r1119, %r1119, %r970;
	ld.global.u32 	%r971, [%rd8+292];
	xor.b32  	%r1118, %r1118, %r971;
	ld.global.u32 	%r972, [%rd8+296];
	xor.b32  	%r1117, %r1117, %r972;
$L__BB0_109:
	and.b32  	%r974, %r866, 32768;
	setp.eq.s32 	%p59, %r974, 0;
	@%p59 bra 	$L__BB0_111;
	ld.global.u32 	%r975, [%rd8+300];
	xor.b32  	%r1121, %r1121, %r975;
	ld.global.u32 	%r976, [%rd8+304];
	xor.b32  	%r1120, %r1120, %r976;
	ld.global.u32 	%r977, [%rd8+308];
	xor.b32  	%r1119, %r1119, %r977;
	ld.global.u32 	%r978, [%rd8+312];
	xor.b32  	%r1118, %r1118, %r978;
	ld.global.u32 	%r979, [%rd8+316];
	xor.b32  	%r1117, %r1117, %r979;
$L__BB0_111:
	add.s32 	%r1300, %r1300, 16;
	setp.ne.s32 	%p60, %r1300, 32;
	@%p60 bra 	$L__BB0_79;
	mad.lo.s32 	%r980, %r1294, -31, %r378;
	add.s32 	%r1294, %r980, 1;
	setp.ne.s32 	%p61, %r1294, 5;
	@%p61 bra 	$L__BB0_78;
	st.local.u32 	[%rd1+4], %r1121;
	st.local.v2.u32 	[%rd1+8], {%r1120, %r1119};
	st.local.v2.u32 	[%rd1+16], {%r1118, %r1117};
$L__BB0_114:
	shr.u64 	%rd101, %rd3, 2;
	add.s32 	%r1104, %r1104, 1;
	setp.gt.u64 	%p62, %rd3, 3;
	@%p62 bra 	$L__BB0_2;
$L__BB0_115:
	setp.lt.s32 	%p63, %r618, 1;
	@%p63 bra 	$L__BB0_132;
	and.b32  	%r558, %r618, 3;
	setp.lt.u32 	%p64, %r618, 4;
	@%p64 bra 	$L__BB0_127;
	mul.lo.s32 	%r981, %r6, 1703105765;
	sub.s32 	%r982, %r5, %r981;
	add.s32 	%r1392, %r982, 9514737;
	and.b32  	%r983, %r618, 2147483644;
	neg.s32 	%r1391, %r983;
$L__BB0_118:
	mov.u32 	%r1398, %r1392;
	shr.u32 	%r984, %r1121, 2;
	xor.b32  	%r985, %r984, %r1121;
	shl.b32 	%r986, %r1117, 4;
	shl.b32 	%r987, %r985, 1;
	xor.b32  	%r988, %r987, %r986;
	xor.b32  	%r989, %r988, %r985;
	xor.b32  	%r568, %r989, %r1117;
	add.s32 	%r569, %r1398, -2899496;
	add.s32 	%r990, %r569, %r568;
	add.s32 	%r991, %r990, 362437;
	cvt.rn.f32.u32 	%f1, %r991;
	fma.rn.f32 	%f2, %f1, 0f2F800000, 0f2F000000;
	shr.u32 	%r992, %r1120, 2;
	xor.b32  	%r993, %r992, %r1120;
	shl.b32 	%r994, %r568, 4;
	shl.b32 	%r995, %r993, 1;
	xor.b32  	%r996, %r995, %r994;
	xor.b32  	%r997, %r996, %r993;
	xor.b32  	%r570, %r997, %r568;
	add.s32 	%r998, %r569, %r570;
	add.s32 	%r999, %r998, 724874;
	cvt.rn.f32.u32 	%f3, %r999;
	fma.rn.f32 	%f4, %f3, 0f2F800000, 0f2F000000;
	mul.f32 	%f5, %f4, %f4;
	fma.rn.f32 	%f6, %f2, %f2, %f5;
	sqrt.rn.f32 	%f7, %f6;
	setp.gtu.f32 	%p65, %f7, 0f3F800000;
	@%p65 bra 	$L__BB0_120;
	ld.shared.u32 	%r1000, [%r2];
	add.s32 	%r1001, %r1000, 1;
	st.shared.u32 	[%r2], %r1001;
$L__BB0_120:
	shr.u32 	%r1002, %r1119, 2;
	xor.b32  	%r1003, %r1002, %r1119;
	shl.b32 	%r1004, %r570, 4;
	shl.b32 	%r1005, %r1003, 1;
	xor.b32  	%r1006, %r1005, %r1004;
	xor.b32  	%r1007, %r1006, %r1003;
	xor.b32  	%r571, %r1007, %r570;
	add.s32 	%r1008, %r569, %r571;
	add.s32 	%r1009, %r1008, 1087311;
	cvt.rn.f32.u32 	%f8, %r1009;
	fma.rn.f32 	%f9, %f8, 0f2F800000, 0f2F000000;
	shr.u32 	%r1010, %r1118, 2;
	xor.b32  	%r1011, %r1010, %r1118;
	shl.b32 	%r1012, %r571, 4;
	shl.b32 	%r1013, %r1011, 1;
	xor.b32  	%r1014, %r1013, %r1012;
	xor.b32  	%r1015, %r1014, %r1011;
	xor.b32  	%r1121, %r1015, %r571;
	add.s32 	%r1016, %r569, %r1121;
	add.s32 	%r1017, %r1016, 1449748;
	cvt.rn.f32.u32 	%f10, %r1017;
	fma.rn.f32 	%f11, %f10, 0f2F800000, 0f2F000000;
	mul.f32 	%f12, %f11, %f11;
	fma.rn.f32 	%f13, %f9, %f9, %f12;
	sqrt.rn.f32 	%f14, %f13;
	setp.gtu.f32 	%p66, %f14, 0f3F800000;
	@%p66 bra 	$L__BB0_122;
	ld.shared.u32 	%r1018, [%r2];
	add.s32 	%r1019, %r1018, 1;
	st.shared.u32 	[%r2], %r1019;
$L__BB0_122:
	shr.u32 	%r1020, %r1117, 2;
	xor.b32  	%r1021, %r1020, %r1117;
	shl.b32 	%r1022, %r1121, 4;
	shl.b32 	%r1023, %r1021, 1;
	xor.b32  	%r1024, %r1023, %r1022;
	xor.b32  	%r1025, %r1024, %r1021;
	xor.b32  	%r1120, %r1025, %r1121;
	add.s32 	%r1026, %r569, %r1120;
	add.s32 	%r1027, %r1026, 1812185;
	cvt.rn.f32.u32 	%f15, %r1027;
	fma.rn.f32 	%f16, %f15, 0f2F800000, 0f2F000000;
	shr.u32 	%r1028, %r568, 2;
	xor.b32  	%r1029, %r1028, %r568;
	shl.b32 	%r1030, %r1120, 4;
	shl.b32 	%r1031, %r1029, 1;
	xor.b32  	%r1032, %r1031, %r1030;
	xor.b32  	%r1033, %r1032, %r1029;
	xor.b32  	%r1119, %r1033, %r1120;
	add.s32 	%r1034, %r569, %r1119;
	add.s32 	%r1035, %r1034, 2174622;
	cvt.rn.f32.u32 	%f17, %r1035;
	fma.rn.f32 	%f18, %f17, 0f2F800000, 0f2F000000;
	mul.f32 	%f19, %f18, %f18;
	fma.rn.f32 	%f20, %f16, %f16, %f19;
	sqrt.rn.f32 	%f21, %f20;
	setp.gtu.f32 	%p67, %f21, 0f3F800000;
	@%p67 bra 	$L__BB0_124;
	ld.shared.u32 	%r1036, [%r2];
	add.s32 	%r1037, %r1036, 1;
	st.shared.u32 	[%r2], %r1037;
$L__BB0_124:
	shr.u32 	%r1038, %r570, 2;
	xor.b32  	%r1039, %r1038, %r570;
	shl.b32 	%r1040, %r1119, 4;
	shl.b32 	%r1041, %r1039, 1;
	xor.b32  	%r1042, %r1041, %r1040;
	xor.b32  	%r1043, %r1042, %r1039;
	xor.b32  	%r1118, %r1043, %r1119;
	add.s32 	%r1044, %r569, %r1118;
	add.s32 	%r1045, %r1044, 2537059;
	cvt.rn.f32.u32 	%f22, %r1045;
	fma.rn.f32 	%f23, %f22, 0f2F800000, 0f2F000000;
	shr.u32 	%r1046, %r571, 2;
	xor.b32  	%r1047, %r1046, %r571;
	shl.b32 	%r1048, %r1118, 4;
	shl.b32 	%r1049, %r1047, 1;
	xor.b32  	%r1050, %r1049, %r1048;
	xor.b32  	%r1051, %r1050, %r1047;
	xor.b32  	%r1117, %r1051, %r1118;
	add.s32 	%r1052, %r1117, %r1398;
	cvt.rn.f32.u32 	%f24, %r1052;
	fma.rn.f32 	%f25, %f24, 0f2F800000, 0f2F000000;
	mul.f32 	%f26, %f25, %f25;
	fma.rn.f32 	%f27, %f23, %f23, %f26;
	sqrt.rn.f32 	%f28, %f27;
	setp.gtu.f32 	%p68, %f28, 0f3F800000;
	@%p68 bra 	$L__BB0_126;
	ld.shared.u32 	%r1053, [%r2];
	add.s32 	%r1054, %r1053, 1;
	st.shared.u32 	[%r2], %r1054;
$L__BB0_126:
	add.s32 	%r1392, %r1398, 2899496;
	add.s32 	%r1391, %r1391, 4;
	setp.ne.s32 	%p69, %r1391, 0;
	@%p69 bra 	$L__BB0_118;
$L__BB0_127:
	setp.eq.s32 	%p70, %r558, 0;
	@%p70 bra 	$L__BB0_132;
	add.s32 	%r1405, %r1398, 724874;
	neg.s32 	%r1404, %r558;
$L__BB0_129:
	.pragma "nounroll";
	mov.u32 	%r591, %r1119;
	mov.u32 	%r590, %r1118;
	mov.u32 	%r1119, %r1117;
	shr.u32 	%r1055, %r1121, 2;
	xor.b32  	%r1056, %r1055, %r1121;
	shl.b32 	%r1057, %r1119, 4;
	shl.b32 	%r1058, %r1056, 1;
	xor.b32  	%r1059, %r1058, %r1057;
	xor.b32  	%r1060, %r1059, %r1056;
	xor.b32  	%r1118, %r1060, %r1119;
	add.s32 	%r1061, %r1405, %r1118;
	add.s32 	%r1062, %r1061, -362437;
	cvt.rn.f32.u32 	%f29, %r1062;
	fma.rn.f32 	%f30, %f29, 0f2F800000, 0f2F000000;
	shr.u32 	%r1063, %r1120, 2;
	xor.b32  	%r1064, %r1063, %r1120;
	shl.b32 	%r1065, %r1118, 4;
	shl.b32 	%r1066, %r1064, 1;
	xor.b32  	%r1067, %r1066, %r1065;
	xor.b32  	%r1068, %r1067, %r1064;
	xor.b32  	%r1117, %r1068, %r1118;
	add.s32 	%r1069, %r1405, %r1117;
	cvt.rn.f32.u32 	%f31, %r1069;
	fma.rn.f32 	%f32, %f31, 0f2F800000, 0f2F000000;
	mul.f32 	%f33, %f32, %f32;
	fma.rn.f32 	%f34, %f30, %f30, %f33;
	sqrt.rn.f32 	%f35, %f34;
	setp.gtu.f32 	%p71, %f35, 0f3F800000;
	@%p71 bra 	$L__BB0_131;
	ld.shared.u32 	%r1070, [%r2];
	add.s32 	%r1071, %r1070, 1;
	st.shared.u32 	[%r2], %r1071;
$L__BB0_131:
	add.s32 	%r1405, %r1405, 724874;
	add.s32 	%r1404, %r1404, 1;
	setp.ne.s32 	%p72, %r1404, 0;
	mov.u32 	%r1120, %r590;
	mov.u32 	%r1121, %r591;
	@%p72 bra 	$L__BB0_129;
$L__BB0_132:
	bar.sync 	0;
	setp.ne.s32 	%p73, %r1, 0;
	@%p73 bra 	$L__BB0_147;
	ld.param.u64 	%rd100, [_Z7calc_piPmii_param_0];
	cvta.to.global.u64 	%rd38, %rd100;
	mul.wide.u32 	%rd39, %r3, 8;
	add.s64 	%rd10, %rd38, %rd39;
	mov.b64 	%rd40, 0;
	st.global.u64 	[%rd10], %rd40;
	setp.lt.s32 	%p74, %r619, 1;
	@%p74 bra 	$L__BB0_147;
	and.b32  	%r598, %r619, 15;
	setp.lt.u32 	%p75, %r619, 16;
	mov.b32 	%r1414, 0;
	mov.b64 	%rd110, 0;
	@%p75 bra 	$L__BB0_137;
	and.b32  	%r1414, %r619, 2147483632;
	add.s32 	%r1411, %r621, 32;
	neg.s32 	%r1412, %r1414;
	mov.b64 	%rd110, 0;
$L__BB0_136:
	.pragma "nounroll";
	ld.shared.v4.u32 	{%r1075, %r1076, %r1077, %r1078}, [%r1411+-32];
	cvt.s64.s32 	%rd44, %r1075;
	add.s64 	%rd45, %rd110, %rd44;
	cvt.s64.s32 	%rd46, %r1076;
	add.s64 	%rd47, %rd45, %rd46;
	cvt.s64.s32 	%rd48, %r1077;
	add.s64 	%rd49, %rd47, %rd48;
	cvt.s64.s32 	%rd50, %r1078;
	add.s64 	%rd51, %rd49, %rd50;
	ld.shared.v4.u32 	{%r1079, %r1080, %r1081, %r1082}, [%r1411+-16];
	cvt.s64.s32 	%rd52, %r1079;
	add.s64 	%rd53, %rd51, %rd52;
	cvt.s64.s32 	%rd54, %r1080;
	add.s64 	%rd55, %rd53, %rd54;
	cvt.s64.s32 	%rd56, %r1081;
	add.s64 	%rd57, %rd55, %rd56;
	cvt.s64.s32 	%rd58, %r1082;
	add.s64 	%rd59, %rd57, %rd58;
	ld.shared.v4.u32 	{%r1083, %r1084, %r1085, %r1086}, [%r1411];
	cvt.s64.s32 	%rd60, %r1083;
	add.s64 	%rd61, %rd59, %rd60;
	cvt.s64.s32 	%rd62, %r1084;
	add.s64 	%rd63, %rd61, %rd62;
	cvt.s64.s32 	%rd64, %r1085;
	add.s64 	%rd65, %rd63, %rd64;
	cvt.s64.s32 	%rd66, %r1086;
	add.s64 	%rd67, %rd65, %rd66;
	ld.shared.v4.u32 	{%r1087, %r1088, %r1089, %r1090}, [%r1411+16];
	cvt.s64.s32 	%rd68, %r1087;
	add.s64 	%rd69, %rd67, %rd68;
	cvt.s64.s32 	%rd70, %r1088;
	add.s64 	%rd71, %rd69, %rd70;
	cvt.s64.s32 	%rd72, %r1089;
	add.s64 	%rd73, %rd71, %rd72;
	cvt.s64.s32 	%rd74, %r1090;
	add.s64 	%rd110, %rd73, %rd74;
	add.s32 	%r1412, %r1412, 16;
	add.s32 	%r1411, %r1411, 64;
	setp.ne.s32 	%p76, %r1412, 0;
	@%p76 bra 	$L__BB0_136;
$L__BB0_137:
	setp.eq.s32 	%p77, %r598, 0;
	@%p77 bra 	$L__BB0_146;
	and.b32  	%r606, %r619, 7;
	setp.lt.u32 	%p78, %r598, 8;
	@%p78 bra 	$L__BB0_140;
	shl.b32 	%r1091, %r1414, 2;
	add.s32 	%r1093, %r621, %r1091;
	ld.shared.s32 	%rd76, [%r1093];
	add.s64 	%rd77, %rd110, %rd76;
	ld.shared.s32 	%rd78, [%r1093+4];
	add.s64 	%rd79, %rd77, %rd78;
	ld.shared.s32 	%rd80, [%r1093+8];
	add.s64 	%rd81, %rd79, %rd80;
	ld.shared.s32 	%rd82, [%r1093+12];
	add.s64 	%rd83, %rd81, %rd82;
	ld.shared.s32 	%rd84, [%r1093+16];
	add.s64 	%rd85, %rd83, %rd84;
	ld.shared.s32 	%rd86, [%r1093+20];
	add.s64 	%rd87, %rd85, %rd86;
	ld.shared.s32 	%rd88, [%r1093+24];
	add.s64 	%rd89, %rd87, %rd88;
	ld.shared.s32 	%rd90, [%r1093+28];
	add.s64 	%rd110, %rd89, %rd90;
	add.s32 	%r1414, %r1414, 8;
$L__BB0_140:
	setp.eq.s32 	%p79, %r606, 0;
	@%p79 bra 	$L__BB0_146;
	and.b32  	%r609, %r619, 3;
	setp.lt.u32 	%p80, %r606, 4;
	@%p80 bra 	$L__BB0_143;
	shl.b32 	%r1094, %r1414, 2;
	add.s32 	%r1096, %r621, %r1094;
	ld.shared.s32 	%rd92, [%r1096];
	add.s64 	%rd93, %rd110, %rd92;
	ld.shared.s32 	%rd94, [%r1096+4];
	add.s64 	%rd95, %rd93, %rd94;
	ld.shared.s32 	%rd96, [%r1096+8];
	add.s64 	%rd97, %rd95, %rd96;
	ld.shared.s32 	%rd98, [%r1096+12];
	add.s64 	%rd110, %rd97, %rd98;
	add.s32 	%r1414, %r1414, 4;
$L__BB0_143:
	setp.eq.s32 	%p81, %r609, 0;
	@%p81 bra 	$L__BB0_146;
	shl.b32 	%r1097, %r1414, 2;
	add.s32 	%r1417, %r621, %r1097;
	neg.s32 	%r1416, %r609;
$L__BB0_145:
	.pragma "nounroll";
	ld.shared.s32 	%rd99, [%r1417];
	add.s64 	%rd110, %rd110, %rd99;
	add.s32 	%r1417, %r1417, 4;
	add.s32 	%r1416, %r1416, 1;
	setp.ne.s32 	%p82, %r1416, 0;
	@%p82 bra 	$L__BB0_145;
$L__BB0_146:
	st.global.u64 	[%rd10], %rd110;
$L__BB0_147:
	ret;

}


// ===== COMPILED SASS (sm_100) =====

	.target	sm_100

	.elftype	@"ET_EXEC"


//--------------------- .note.nv.tkinfo           --------------------------
	.section	.note.nv.tkinfo,"",@"SHT_NOTE"
	.sectionflags	@"SHF_NOTE_NV_TKINFO"
	.tkinfo
        /*0018*/ 	.word	0x00000002
        /*0030*/ 	.string	""
        /*0030*/ 	.string	"ptxas"
        /*0030*/ 	.string	"Cuda compilation tools, release 13.0, V13.0.88"
        /*0030*/ 	.string	"Build cuda_13.0.r13.0/compiler.36424714_0"
        /*0030*/ 	.string	"-arch sm_100 -m 64 "



//--------------------- .note.nv.cuinfo           --------------------------
	.section	.note.nv.cuinfo,"",@"SHT_NOTE"
	.sectionflags	@"SHF_NOTE_NV_CUINFO"
        /*0018*/ 	.short	0x0002
        /*001a*/ 	.short	0x0064
        /*001c*/ 	.short	0x0082
	.zero		2


//--------------------- .nv.info                  --------------------------
	.section	.nv.info,"",@"SHT_CUDA_INFO"
	.align	4


	//----- nvinfo : EIATTR_REGCOUNT
	.align		4
        /*0000*/ 	.byte	0x04, 0x2f
        /*0002*/ 	.short	(.L_10 - .L_9)
	.align		4
.L_9:
        /*0004*/ 	.word	index@(_Z7calc_piPmii)
        /*0008*/ 	.word	0x0000001f


	//----- nvinfo : EIATTR_FRAME_SIZE
	.align		4
.L_10:
        /*000c*/ 	.byte	0x04, 0x11
        /*000e*/ 	.short	(.L_12 - .L_11)
	.align		4
.L_11:
        /*0010*/ 	.word	index@($__internal_0_$__cuda_sm20_sqrt_rn_f32_slowpath)
        /*0014*/ 	.word	0x00000030


	//----- nvinfo : EIATTR_FRAME_SIZE
	.align		4
.L_12:
        /*0018*/ 	.byte	0x04, 0x11
        /*001a*/ 	.short	(.L_14 - .L_13)
	.align		4
.L_13:
        /*001c*/ 	.word	index@(_Z7calc_piPmii)
        /*0020*/ 	.word	0x00000030


	//----- nvinfo : EIATTR_MIN_STACK_SIZE
	.align		4
.L_14:
        /*0024*/ 	.byte	0x04, 0x12
        /*0026*/ 	.short	(.L_16 - .L_15)
	.align		4
.L_15:
        /*0028*/ 	.word	index@(_Z7calc_piPmii)
        /*002c*/ 	.word	0x00000030
.L_16:


//--------------------- .nv.compat                --------------------------
	.section	.nv.compat,"",@"SHT_CUDA_COMPAT_INFO"
	.align	4
        /*0000*/ 	.byte	0x02, 0x09, 0x00, 0x00, 0x02, 0x02, 0x01, 0x00, 0x02, 0x05, 0x05, 0x00, 0x03, 0x07, 0x01, 0x01
        /*0010*/ 	.byte	0x02, 0x03, 0x00, 0x00, 0x02, 0x06, 0x01, 0x00, 0x04, 0x0b, 0x08, 0x00, 0x01, 0x00, 0x00, 0x00
        /*0020*/ 	.byte	0x00, 0x00, 0x00, 0x00


//--------------------- .nv.info._Z7calc_piPmii   --------------------------
	.section	.nv.info._Z7calc_piPmii,"",@"SHT_CUDA_INFO"
	.sectionflags	@""
	.align	4


	//----- nvinfo : EIATTR_CUDA_API_VERSION
	.align		4
        /*0000*/ 	.byte	0x04, 0x37
        /*0002*/ 	.short	(.L_18 - .L_17)
.L_17:
        /*0004*/ 	.word	0x00000082


	//----- nvinfo : EIATTR_KPARAM_INFO
	.align		4
.L_18:
        /*0008*/ 	.byte	0x04, 0x17
        /*000a*/ 	.short	(.L_20 - .L_19)
.L_19:
        /*000c*/ 	.word	0x00000000
        /*0010*/ 	.short	0x0002
        /*0012*/ 	.short	0x000c
        /*0014*/ 	.byte	0x00, 0xf0, 0x11, 0x00


	//----- nvinfo : EIATTR_KPARAM_INFO
	.align		4
.L_20:
        /*0018*/ 	.byte	0x04, 0x17
        /*001a*/ 	.short	(.L_22 - .L_21)
.L_21:
        /*001c*/ 	.word	0x00000000
        /*0020*/ 	.short	0x0001
        /*0022*/ 	.short	0x0008
        /*0024*/ 	.byte	0x00, 0xf0, 0x11, 0x00


	//----- nvinfo : EIATTR_KPARAM_INFO
	.align		4
.L_22:
        /*0028*/ 	.byte	0x04, 0x17
        /*002a*/ 	.short	(.L_24 - .L_23)
.L_23:
        /*002c*/ 	.word	0x00000000
        /*0030*/ 	.short	0x0000
        /*0032*/ 	.short	0x0000
        /*0034*/ 	.byte	0x00, 0xf5, 0x21, 0x00


	//----- nvinfo : EIATTR_SPARSE_MMA_MASK
	.align		4
.L_24:
        /*0038*/ 	.byte	0x03, 0x50
        /*003a*/ 	.short	0x0000


	//----- nvinfo : EIATTR_MAXREG_COUNT
	.align		4
        /*003c*/ 	.byte	0x03, 0x1b
        /*003e*/ 	.short	0x00ff


	//----- nvinfo : EIATTR_NUM_BARRIERS
	.align		4
        /*0040*/ 	.byte	0x02, 0x4c
        /*0042*/ 	.byte	0x01
	.zero		1


	//----- nvinfo : EIATTR_MERCURY_ISA_VERSION
	.align		4
        /*0044*/ 	.byte	0x03, 0x5f
        /*0046*/ 	.short	0x0101


	//----- nvinfo : EIATTR_VRC_CTA_INIT_COUNT
	.align		4
        /*0048*/ 	.byte	0x02, 0x4a
	.zero		1
	.zero		1


	//----- nvinfo : EIATTR_EXIT_INSTR_OFFSETS
	.align		4
        /*004c*/ 	.byte	0x04, 0x1c
        /*004e*/ 	.short	(.L_26 - .L_25)


	//   ....[0]....
.L_25:
        /*0050*/ 	.word	0x00003580


	//   ....[1]....
        /*0054*/ 	.word	0x000035e0


	//   ....[2]....
        /*0058*/ 	.word	0x00003c50


	//----- nvinfo : EIATTR_CRS_STACK_SIZE
	.align		4
.L_26:
        /*005c*/ 	.byte	0x04, 0x1e
        /*005e*/ 	.short	(.L_28 - .L_27)
.L_27:
        /*0060*/ 	.word	0x00000000


	//----- nvinfo : EIATTR_CBANK_PARAM_SIZE
	.align		4
.L_28:
        /*0064*/ 	.byte	0x03, 0x19
        /*0066*/ 	.short	0x0010


	//----- nvinfo : EIATTR_PARAM_CBANK
	.align		4
        /*0068*/ 	.byte	0x04, 0x0a
        /*006a*/ 	.short	(.L_30 - .L_29)
	.align		4
.L_29:
        /*006c*/ 	.word	index@(.nv.constant0._Z7calc_piPmii)
        /*0070*/ 	.short	0x0380
        /*0072*/ 	.short	0x0010


	//----- nvinfo : EIATTR_SW_WAR
	.align		4
.L_30:
        /*0074*/ 	.byte	0x04, 0x36
        /*0076*/ 	.short	(.L_32 - .L_31)
.L_31:
        /*0078*/ 	.word	0x00000008
.L_32:


//--------------------- .nv.callgraph             --------------------------
	.section	.nv.callgraph,"",@"SHT_CUDA_CALLGRAPH"
	.align	4
	.sectionentsize	8
	.align		4
        /*0000*/ 	.word	0x00000000
	.align		4
        /*0004*/ 	.word	0xffffffff
	.align		4
        /*0008*/ 	.word	0x00000000
	.align		4
        /*000c*/ 	.word	0xfffffffe
	.align		4
        /*0010*/ 	.word	0x00000000
	.align		4
        /*0014*/ 	.word	0xfffffffd
	.align		4
        /*0018*/ 	.word	0x00000000
	.align		4
        /*001c*/ 	.word	0xfffffffc


//--------------------- .nv.constant4             --------------------------
	.section	.nv.constant4,"a",@progbits
	.align	8
	.align		8
.nv.constant4:
        /*0000*/ 	.dword	precalc_xorwow_matrix
	.align		8
        /*0008*/ 	.dword	precalc_xorwow_offset_matrix
	.align		8
        /*0010*/ 	.dword	mrg32k3aM1
	.align		8
        /*0018*/ 	.dword	mrg32k3aM2
	.align		8
        /*0020*/ 	.dword	mrg32k3aM1SubSeq
	.align		8
        /*0028*/ 	.dword	mrg32k3aM2SubSeq
	.align		8
        /*0030*/ 	.dword	mrg32k3aM1Seq
	.align		8
        /*0038*/ 	.dword	mrg32k3aM2Seq


//--------------------- .nv.constant3             --------------------------
	.section	.nv.constant3,"a",@progbits
	.align	8
.nv.constant3:
	.type		__cr_lgamma_table,@object
	.size		__cr_lgamma_table,(.L_8 - __cr_lgamma_table)
__cr_lgamma_table:
        /*0000*/ 	.byte	0x00, 0x00, 0x00, 0x00, 0x00, 0x00, 0x00, 0x00, 0x00, 0x00, 0x00, 0x00, 0x00, 0x00, 0x00, 0x00
        /*0010*/ 	.byte	0xef, 0x39, 0xfa, 0xfe, 0x42, 0x2e, 0xe6, 0x3f, 0x02, 0x20, 0x2a, 0xfa, 0x0b, 0xab, 0xfc, 0x3f
        /*0020*/ 	.byte	0xf9, 0x2c, 0x92, 0x7c, 0xa7, 0x6c, 0x09, 0x40, 0xc9, 0x79, 0x44, 0x3c, 0x64, 0x26, 0x13, 0x40
        /*0030*/ 	.byte	0xca, 0x01, 0xcf, 0x3a, 0x27, 0x51, 0x1a, 0x40, 0x30, 0xcc, 0x2d, 0xf3, 0xe1, 0x0c, 0x21, 0x40
        /*0040*/ 	.byte	0x0d, 0xb7, 0xfc, 0x82, 0x8e, 0x35, 0x25, 0x40
.L_8:


//--------------------- .text._Z7calc_piPmii      --------------------------
	.section	.text._Z7calc_piPmii,"ax",@progbits
	.align	128
        .global         _Z7calc_piPmii
        .type           _Z7calc_piPmii,@function
        .size           _Z7calc_piPmii,(.L_x_40 - _Z7calc_piPmii)
        .other          _Z7calc_piPmii,@"STO_CUDA_ENTRY STV_DEFAULT"
_Z7calc_piPmii:
.text._Z7calc_piPmii:
[----:B------:R-:W0:Y:S01]  /*0000*/  LDC R1, c[0x0][0x37c] ;  /* 0x0000df00ff017b82 */ /* 0x000e220000000800 */
[----:B------:R-:W1:Y:S07]  /*0010*/  S2R R3, SR_TID.X ;  /* 0x0000000000037919 */ /* 0x000e6e0000002100 */
[----:B------:R-:W2:Y:S01]  /*0020*/  S2UR UR5, SR_CgaCtaId ;  /* 0x00000000000579c3 */ /* 0x000ea20000008800 */
[----:B------:R-:W-:Y:S01]  /*0030*/  UMOV UR4, 0x400 ;  /* 0x0000040000047882 */ /* 0x000fe20000000000 */
[----:B0-----:R-:W-:Y:S01]  /*0040*/  VIADD R1, R1, 0xffffffd0 ;  /* 0xffffffd001017836 */ /* 0x001fe20000000000 */
[----:B------:R-:W0:Y:S01]  /*0050*/  S2R R22, SR_CTAID.X ;  /* 0x0000000000167919 */ /* 0x000e220000002500 */
[----:B------:R-:W3:Y:S01]  /*0060*/  LDCU.64 UR8, c[0x0][0x358] ;  /* 0x00006b00ff0877ac */ /* 0x000ee20008000a00 */
[----:B--2---:R-:W-:-:S06]  /*0070*/  ULEA UR4, UR5, UR4, 0x18 ;  /* 0x0000000405047291 */ /* 0x004fcc000f8ec0ff */
[----:B-1----:R-:W-:-:S05]  /*0080*/  LEA R0, R3, UR4, 0x2 ;  /* 0x0000000403007c11 */ /* 0x002fca000f8e10ff */
[----:B------:R-:W0:Y:S01]  /*0090*/  LDCU UR4, c[0x0][0x360] ;  /* 0x00006c00ff0477ac */ /* 0x000e220008000800 */
[----:B------:R1:W-:Y:S01]  /*00a0*/  STS [R0], RZ ;  /* 0x000000ff00007388 */ /* 0x0003e20000000800 */
[----:B0-----:R-:W-:Y:S01]  /*00b0*/  IMAD R12, R22, UR4, R3 ;  /* 0x00000004160c7c24 */ /* 0x001fe2000f8e0203 */
[----:B------:R-:W-:-:S06]  /*00c0*/  CS2R R2, SR_CLOCKLO ;  /* 0x0000000000027805 */ /* 0x000fcc0000015000 */
[----:B------:R-:W-:Y:S01]  /*00d0*/  LOP3.LUT R14, R2, 0xaad26b49, RZ, 0x3c, !PT ;  /* 0xaad26b49020e7812 */ /* 0x000fe200078e3cff */
[----:B------:R-:W-:Y:S01]  /*00e0*/  BSSY.RECONVERGENT B0, `(.L_x_0) ;  /* 0x000025e000007945 */ /* 0x000fe20003800200 */
[----:B------:R-:W-:Y:S02]  /*00f0*/  LOP3.LUT R15, R3, 0xf7dcefdd, RZ, 0x3c, !PT ;  /* 0xf7dcefdd030f7812 */ /* 0x000fe400078e3cff */
[----:B------:R-:W-:Y:S01]  /*0100*/  ISETP.NE.AND P0, PT, R12, RZ, PT ;  /* 0x000000ff0c00720c */ /* 0x000fe20003f05270 */
[----:B------:R-:W-:Y:S02]  /*0110*/  IMAD R14, R14, 0x4182bed5, RZ ;  /* 0x4182bed50e0e7824 */ /* 0x000fe400078e02ff */
[----:B------:R-:W-:Y:S02]  /*0120*/  IMAD R5, R15, -0x658354e5, RZ ;  /* 0x9a7cab1b0f057824 */ /* 0x000fe400078e02ff */
[C---:B------:R-:W-:Y:S01]  /*0130*/  VIADD R7, R14.reuse, 0x75bcd15 ;  /* 0x075bcd150e077836 */ /* 0x040fe20000000000 */
[C---:B------:R-:W-:Y:S01]  /*0140*/  LOP3.LUT R2, R14.reuse, 0x159a55e5, RZ, 0x3c, !PT ;  /* 0x159a55e50e027812 */ /* 0x040fe200078e3cff */
[----:B------:R-:W-:Y:S01]  /*0150*/  VIADD R3, R5, 0x1f123bb5 ;  /* 0x1f123bb505037836 */ /* 0x000fe20000000000 */
[----:B------:R-:W-:-:S02]  /*0160*/  IADD3 R6, PT, PT, R14, 0x64f0c9, R5 ;  /* 0x0064f0c90e067810 */ /* 0x000fc40007ffe005 */
[----:B------:R-:W-:Y:S01]  /*0170*/  LOP3.LUT R4, R5, 0x5491333, RZ, 0x3c, !PT ;  /* 0x0549133305047812 */ /* 0x000fe200078e3cff */
[----:B------:R-:W-:Y:S01]  /*0180*/  VIADD R5, R14, 0x583f19 ;  /* 0x00583f190e057836 */ /* 0x000fe20000000000 */
[----:B------:R1:W-:Y:S04]  /*0190*/  STL.64 [R1+0x8], R2 ;  /* 0x0000080201007387 */ /* 0x0003e80000100a00 */
[----:B------:R1:W-:Y:S04]  /*01a0*/  STL.64 [R1], R6 ;  /* 0x0000000601007387 */ /* 0x0003e80000100a00 */
[----:B------:R1:W-:Y:S01]  /*01b0*/  STL.64 [R1+0x10], R4 ;  /* 0x0000100401007387 */ /* 0x0003e20000100a00 */
[----:B---3--:R-:W-:Y:S05]  /*01c0*/  @!P0 BRA `(.L_x_1) ;  /* 0x00000024003c8947 */ /* 0x008fea0003800000 */
[----:B------:R-:W-:Y:S01]  /*01d0*/  SHF.R.S32.HI R13, RZ, 0x1f, R12 ;  /* 0x0000001fff0d7819 */ /* 0x000fe2000001140c */
[----:B-1----:R-:W-:-:S07]  /*01e0*/  IMAD.MOV.U32 R0, RZ, RZ, RZ ;  /* 0x000000ffff007224 */ /* 0x002fce00078e00ff */
.L_x_10:
[----:B------:R-:W-:Y:S01]  /*01f0*/  LOP3.LUT R19, R12, 0x3, RZ, 0xc0, !PT ;  /* 0x000000030c137812 */ /* 0x000fe200078ec0ff */
[----:B------:R-:W-:Y:S03]  /*0200*/  BSSY.RECONVERGENT B1, `(.L_x_2) ;  /* 0x0000245000017945 */ /* 0x000fe60003800200 */
[----:B------:R-:W-:-:S04]  /*0210*/  ISETP.NE.U32.AND P0, PT, R19, RZ, PT ;  /* 0x000000ff1300720c */ /* 0x000fc80003f05070 */
[----:B------:R-:W-:-:S13]  /*0220*/  ISETP.NE.AND.EX P0, PT, RZ, RZ, PT, P0 ;  /* 0x000000ffff00720c */ /* 0x000fda0003f05300 */
[----:B012---:R-:W-:Y:S05]  /*0230*/  @!P0 BRA `(.L_x_3) ;  /* 0x0000002400048947 */ /* 0x007fea0003800000 */
[----:B------:R-:W0:Y:S01]  /*0240*/  LDC.64 R8, c[0x4][RZ] ;  /* 0x01000000ff087b82 */ /* 0x000e220000000a00 */
[----:B------:R-:W-:Y:S01]  /*0250*/  IMAD.MOV.U32 R16, RZ, RZ, RZ ;  /* 0x000000ffff107224 */ /* 0x000fe200078e00ff */
[----:B------:R-:W-:Y:S02]  /*0260*/  CS2R R4, SRZ ;  /* 0x0000000000047805 */ /* 0x000fe4000001ff00 */
[----:B------:R-:W-:Y:S01]  /*0270*/  CS2R R2, SRZ ;  /* 0x0000000000027805 */ /* 0x000fe2000001ff00 */
[----:B------:R-:W-:Y:S02]  /*0280*/  IMAD.MOV.U32 R7, RZ, RZ, RZ ;  /* 0x000000ffff077224 */ /* 0x000fe400078e00ff */
[----:B0-----:R-:W-:-:S07]  /*0290*/  IMAD.WIDE.U32 R8, R0, 0xc80, R8 ;  /* 0x00000c8000087825 */ /* 0x001fce00078e0008 */
.L_x_5:
[----:B------:R-:W-:-:S06]  /*02a0*/  IMAD R17, R16, 0x4, R1 ;  /* 0x0000000410117824 */ /* 0x000fcc00078e0201 */
[----:B------:R-:W5:Y:S01]  /*02b0*/  LDL R17, [R17+0x4] ;  /* 0x0000040011117983 */ /* 0x000f620000100800 */
[----:B------:R-:W-:Y:S01]  /*02c0*/  IMAD.SHL.U32 R18, R16, 0x20, RZ ;  /* 0x0000002010127824 */ /* 0x000fe200078e00ff */
[----:B------:R-:W-:-:S06]  /*02d0*/  UMOV UR4, URZ ;  /* 0x000000ff00047c82 */ /* 0x000fcc0008000000 */
.L_x_4:
[----:B-----5:R-:W-:Y:S01]  /*02e0*/  SHF.R.U32.HI R23, RZ, UR4, R17 ;  /* 0x00000004ff177c19 */ /* 0x020fe20008011611 */
[----:B------:R-:W-:-:S03]  /*02f0*/  VIADD R10, R18, UR4 ;  /* 0x00000004120a7c36 */ /* 0x000fc60008000000 */
[----:B------:R-:W-:-:S04]  /*0300*/  LOP3.LUT R11, R23, 0x1, RZ, 0xc0, !PT ;  /* 0x00000001170b7812 */ /* 0x000fc800078ec0ff */
[----:B------:R-:W-:Y:S01]  /*0310*/  ISETP.NE.U32.AND P0, PT, R11, 0x1, PT ;  /* 0x000000010b00780c */ /* 0x000fe20003f05070 */
[----:B------:R-:W-:-:S03]  /*0320*/  IMAD R11, R10, 0x5, RZ ;  /* 0x000000050a0b7824 */ /* 0x000fc600078e02ff */
[----:B------:R-:W-:Y:S01]  /*0330*/  R2P PR, R23, 0x7e ;  /* 0x0000007e17007804 */ /* 0x000fe20000000000 */
[----:B------:R-:W-:-:S08]  /*0340*/  IMAD.WIDE.U32 R10, R11, 0x4, R8 ;  /* 0x000000040b0a7825 */ /* 0x000fd000078e0008 */
[----:B------:R-:W2:Y:S04]  /*0350*/  @!P0 LDG.E R20, desc[UR8][R10.64+0x10] ;  /* 0x000010080a148981 */ /* 0x000ea8000c1e1900 */
[----:B------:R-:W3:Y:S04]  /*0360*/  @P1 LDG.E R24, desc[UR8][R10.64+0x24] ;  /* 0x000024080a181981 */ /* 0x000ee8000c1e1900 */
[----:B------:R-:W4:Y:S04]  /*0370*/  @P2 LDG.E R26, desc[UR8][R10.64+0x38] ;  /* 0x000038080a1a2981 */ /* 0x000f28000c1e1900 */
[----:B------:R-:W4:Y:S04]  /*0380*/  @P3 LDG.E R28, desc[UR8][R10.64+0x4c] ;  /* 0x00004c080a1c3981 */ /* 0x000f28000c1e1900 */
[----:B------:R-:W4:Y:S04]  /*0390*/  @!P0 LDG.E R21, desc[UR8][R10.64+0x4] ;  /* 0x000004080a158981 */ /* 0x000f28000c1e1900 */
[----:B------:R-:W4:Y:S01]  /*03a0*/  @P1 LDG.E R25, desc[UR8][R10.64+0x20] ;  /* 0x000020080a191981 */ /* 0x000f22000c1e1900 */
[----:B--2---:R-:W-:-:S03]  /*03b0*/  @!P0 LOP3.LUT R5, R5, R20, RZ, 0x3c, !PT ;  /* 0x0000001405058212 */ /* 0x004fc600078e3cff */
[----:B------:R-:W2:Y:S01]  /*03c0*/  @!P0 LDG.E R20, desc[UR8][R10.64] ;  /* 0x000000080a148981 */ /* 0x000ea2000c1e1900 */
[----:B---3--:R-:W-:-:S03]  /*03d0*/  @P1 LOP3.LUT R5, R5, R24, RZ, 0x3c, !PT ;  /* 0x0000001805051212 */ /* 0x008fc600078e3cff */
[----:B------:R-:W3:Y:S01]  /*03e0*/  @P4 LDG.E R24, desc[UR8][R10.64+0x60] ;  /* 0x000060080a184981 */ /* 0x000ee2000c1e1900 */
[----:B----4-:R-:W-:-:S03]  /*03f0*/  @P2 LOP3.LUT R5, R5, R26, RZ, 0x3c, !PT ;  /* 0x0000001a05052212 */ /* 0x010fc600078e3cff */
[----:B------:R-:W4:Y:S01]  /*0400*/  @P5 LDG.E R26, desc[UR8][R10.64+0x74] ;  /* 0x000074080a1a5981 */ /* 0x000f22000c1e1900 */
[----:B------:R-:W-:Y:S02]  /*0410*/  @P3 LOP3.LUT R5, R5, R28, RZ, 0x3c, !PT ;  /* 0x0000001c05053212 */ /* 0x000fe400078e3cff */
[----:B------:R-:W-:Y:S02]  /*0420*/  @!P0 LOP3.LUT R2, R2, R21, RZ, 0x3c, !PT ;  /* 0x0000001502028212 */ /* 0x000fe400078e3cff */
[----:B------:R-:W4:Y:S01]  /*0430*/  @!P0 LDG.E R21, desc[UR8][R10.64+0xc] ;  /* 0x00000c080a158981 */ /* 0x000f22000c1e1900 */
[----:B--2---:R-:W-:-:S03]  /*0440*/  @!P0 LOP3.LUT R7, R7, R20, RZ, 0x3c, !PT ;  /* 0x0000001407078212 */ /* 0x004fc600078e3cff */
[----:B------:R-:W2:Y:S01]  /*0450*/  @!P0 LDG.E R20, desc[UR8][R10.64+0x8] ;  /* 0x000008080a148981 */ /* 0x000ea2000c1e1900 */
[----:B---3--:R-:W-:-:S03]  /*0460*/  @P4 LOP3.LUT R5, R5, R24, RZ, 0x3c, !PT ;  /* 0x0000001805054212 */ /* 0x008fc600078e3cff */
[----:B------:R-:W3:Y:S01]  /*0470*/  @P1 LDG.E R24, desc[UR8][R10.64+0x14] ;  /* 0x000014080a181981 */ /* 0x000ee2000c1e1900 */
[----:B----4-:R-:W-:-:S03]  /*0480*/  @!P0 LOP3.LUT R4, R4, R21, RZ, 0x3c, !PT ;  /* 0x0000001504048212 */ /* 0x010fc600078e3cff */
[----:B------:R-:W4:Y:S01]  /*0490*/  @P1 LDG.E R21, desc[UR8][R10.64+0x18] ;  /* 0x000018080a151981 */ /* 0x000f22000c1e1900 */
[----:B--2---:R-:W-:-:S03]  /*04a0*/  @!P0 LOP3.LUT R3, R3, R20, RZ, 0x3c, !PT ;  /* 0x0000001403038212 */ /* 0x004fc600078e3cff */
[----:B------:R-:W2:Y:S01]  /*04b0*/  @P1 LDG.E R20, desc[UR8][R10.64+0x1c] ;  /* 0x00001c080a141981 */ /* 0x000ea2000c1e1900 */
[----:B---3--:R-:W-:-:S03]  /*04c0*/  @P1 LOP3.LUT R7, R7, R24, RZ, 0x3c, !PT ;  /* 0x0000001807071212 */ /* 0x008fc600078e3cff */
[----:B------:R-:W3:Y:S01]  /*04d0*/  @P2 LDG.E R24, desc[UR8][R10.64+0x28] ;  /* 0x000028080a182981 */ /* 0x000ee2000c1e1900 */
[----:B------:R-:W-:-:S03]  /*04e0*/  @P1 LOP3.LUT R4, R4, R25, RZ, 0x3c, !PT ;  /* 0x0000001904041212 */ /* 0x000fc600078e3cff */
[----:B------:R-:W3:Y:S01]  /*04f0*/  @P2 LDG.E R25, desc[UR8][R10.64+0x34] ;  /* 0x000034080a192981 */ /* 0x000ee2000c1e1900 */
[----:B----4-:R-:W-:-:S03]  /*0500*/  @P1 LOP3.LUT R2, R2, R21, RZ, 0x3c, !PT ;  /* 0x0000001502021212 */ /* 0x010fc600078e3cff */
[----:B------:R-:W4:Y:S01]  /*0510*/  @P2 LDG.E R21, desc[UR8][R10.64+0x2c] ;  /* 0x00002c080a152981 */ /* 0x000f22000c1e1900 */
[----:B--2---:R-:W-:-:S03]  /*0520*/  @P1 LOP3.LUT R3, R3, R20, RZ, 0x3c, !PT ;  /* 0x0000001403031212 */ /* 0x004fc600078e3cff */
        /* <DEDUP_REMOVED lines=27> */
[----:B------:R-:W-:Y:S02]  /*06e0*/  LOP3.LUT P0, RZ, R23, 0x80, RZ, 0xc0, !PT ;  /* 0x0000008017ff7812 */ /* 0x000fe4000780c0ff */
[----:B------:R-:W-:Y:S02]  /*06f0*/  @P5 LOP3.LUT R4, R4, R25, RZ, 0x3c, !PT ;  /* 0x0000001904045212 */ /* 0x000fe400078e3cff */
        /* <DEDUP_REMOVED lines=17> */
[----:B------:R-:W-:Y:S02]  /*0810*/  @P6 LOP3.LUT R5, R5, R26, RZ, 0x3c, !PT ;  /* 0x0000001a05056212 */ /* 0x000fe400078e3cff */
[----:B------:R-:W-:Y:S02]  /*0820*/  @P0 LOP3.LUT R4, R4, R25, RZ, 0x3c, !PT ;  /* 0x0000001904040212 */ /* 0x000fe400078e3cff */
[----:B----4-:R-:W-:Y:S02]  /*0830*/  @P0 LOP3.LUT R2, R2, R21, RZ, 0x3c, !PT ;  /* 0x0000001502020212 */ /* 0x010fe400078e3cff */
[----:B--2---:R-:W-:Y:S02]  /*0840*/  @P0 LOP3.LUT R3, R3, R20, RZ, 0x3c, !PT ;  /* 0x0000001403030212 */ /* 0x004fe400078e3cff */
[----:B---3--:R-:W-:Y:S02]  /*0850*/  @P0 LOP3.LUT R5, R5, R24, RZ, 0x3c, !PT ;  /* 0x0000001805050212 */ /* 0x008fe400078e3cff */
[----:B------:R-:W-:-:S13]  /*0860*/  R2P PR, R23.B1, 0x7f ;  /* 0x0000007f17007804 */ /* 0x000fda0000001000 */
[----:B------:R-:W2:Y:S04]  /*0870*/  @P0 LDG.E R20, desc[UR8][R10.64+0xa0] ;  /* 0x0000a0080a140981 */ /* 0x000ea8000c1e1900 */
[----:B------:R-:W3:Y:S04]  /*0880*/  @P0 LDG.E R21, desc[UR8][R10.64+0xa4] ;  /* 0x0000a4080a150981 */ /* 0x000ee8000c1e1900 */
[----:B------:R-:W4:Y:S04]  /*0890*/  @P0 LDG.E R24, desc[UR8][R10.64+0xb0] ;  /* 0x0000b0080a180981 */ /* 0x000f28000c1e1900 */
[----:B------:R-:W4:Y:S04]  /*08a0*/  @P0 LDG.E R25, desc[UR8][R10.64+0xac] ;  /* 0x0000ac080a190981 */ /* 0x000f28000c1e1900 */
[----:B------:R-:W4:Y:S01]  /*08b0*/  @P2 LDG.E R26, desc[UR8][R10.64+0xd0] ;  /* 0x0000d0080a1a2981 */ /* 0x000f22000c1e1900 */
[----:B--2---:R-:W-:-:S03]  /*08c0*/  @P0 LOP3.LUT R7, R7, R20, RZ, 0x3c, !PT ;  /* 0x0000001407070212 */ /* 0x004fc600078e3cff */
[----:B------:R-:W2:Y:S01]  /*08d0*/  @P0 LDG.E R20, desc[UR8][R10.64+0xa8] ;  /* 0x0000a8080a140981 */ /* 0x000ea2000c1e1900 */
[----:B---3--:R-:W-:-:S03]  /*08e0*/  @P0 LOP3.LUT R2, R2, R21, RZ, 0x3c, !PT ;  /* 0x0000001502020212 */ /* 0x008fc600078e3cff */
[----:B------:R-:W3:Y:S01]  /*08f0*/  @P1 LDG.E R21, desc[UR8][R10.64+0xb8] ;  /* 0x0000b8080a151981 */ /* 0x000ee2000c1e1900 */
[----:B----4-:R-:W-:-:S03]  /*0900*/  @P0 LOP3.LUT R5, R5, R24, RZ, 0x3c, !PT ;  /* 0x0000001805050212 */ /* 0x010fc600078e3cff */
[----:B------:R-:W4:Y:S01]  /*0910*/  @P1 LDG.E R24, desc[UR8][R10.64+0xbc] ;  /* 0x0000bc080a181981 */ /* 0x000f22000c1e1900 */
[----:B--2---:R-:W-:-:S03]  /*0920*/  @P0 LOP3.LUT R3, R3, R20, RZ, 0x3c, !PT ;  /* 0x0000001403030212 */ /* 0x004fc600078e3cff */
[----:B------:R-:W2:Y:S01]  /*0930*/  @P1 LDG.E R20, desc[UR8][R10.64+0xb4] ;  /* 0x0000b4080a141981 */ /* 0x000ea2000c1e1900 */
[----:B------:R-:W-:-:S03]  /*0940*/  @P0 LOP3.LUT R4, R4, R25, RZ, 0x3c, !PT ;  /* 0x0000001904040212 */ /* 0x000fc600078e3cff */
[----:B------:R-:W2:Y:S01]  /*0950*/  @P1 LDG.E R25, desc[UR8][R10.64+0xc0] ;  /* 0x0000c0080a191981 */ /* 0x000ea2000c1e1900 */
[----:B------:R-:W-:Y:S02]  /*0960*/  LOP3.LUT P0, RZ, R23, 0x8000, RZ, 0xc0, !PT ;  /* 0x0000800017ff7812 */ /* 0x000fe4000780c0ff */
[----:B---3--:R-:W-:Y:S01]  /*0970*/  @P1 LOP3.LUT R2, R2, R21, RZ, 0x3c, !PT ;  /* 0x0000001502021212 */ /* 0x008fe200078e3cff */
[----:B------:R-:W3:Y:S01]  /*0980*/  @P2 LDG.E R23, desc[UR8][R10.64+0xd4] ;  /* 0x0000d4080a172981 */ /* 0x000ee2000c1e1900 */
[----:B----4-:R-:W-:-:S03]  /*0990*/  @P1 LOP3.LUT R3, R3, R24, RZ, 0x3c, !PT ;  /* 0x0000001803031212 */ /* 0x010fc600078e3cff */
[----:B------:R-:W4:Y:S04]  /*09a0*/  @P2 LDG.E R24, desc[UR8][R10.64+0xc8] ;  /* 0x0000c8080a182981 */ /* 0x000f28000c1e1900 */
[----:B------:R-:W4:Y:S01]  /*09b0*/  @P2 LDG.E R21, desc[UR8][R10.64+0xcc] ;  /* 0x0000cc080a152981 */ /* 0x000f22000c1e1900 */
[----:B--2---:R-:W-:-:S03]  /*09c0*/  @P1 LOP3.LUT R7, R7, R20, RZ, 0x3c, !PT ;  /* 0x0000001407071212 */ /* 0x004fc600078e3cff */
[----:B------:R-:W2:Y:S04]  /*09d0*/  @P0 LDG.E R28, desc[UR8][R10.64+0x13c] ;  /* 0x00013c080a1c0981 */ /* 0x000ea8000c1e1900 */
[----:B------:R-:W2:Y:S01]  /*09e0*/  @P1 LDG.E R20, desc[UR8][R10.64+0xc4] ;  /* 0x0000c4080a141981 */ /* 0x000ea2000c1e1900 */
[----:B------:R-:W-:Y:S02]  /*09f0*/  @P1 LOP3.LUT R4, R4, R25, RZ, 0x3c, !PT ;  /* 0x0000001904041212 */ /* 0x000fe400078e3cff */
[----:B------:R-:W-:Y:S02]  /*0a00*/  @P2 LOP3.LUT R3, R3, R26, RZ, 0x3c, !PT ;  /* 0x0000001a03032212 */ /* 0x000fe400078e3cff */
[----:B---3--:R-:W-:Y:S01]  /*0a10*/  @P2 LOP3.LUT R4, R4, R23, RZ, 0x3c, !PT ;  /* 0x0000001704042212 */ /* 0x008fe200078e3cff */
[----:B------:R-:W3:Y:S01]  /*0a20*/  @P3 LDG.E R26, desc[UR8][R10.64+0xe4] ;  /* 0x0000e4080a1a3981 */ /* 0x000ee2000c1e1900 */
[----:B----4-:R-:W-:-:S03]  /*0a30*/  @P2 LOP3.LUT R7, R7, R24, RZ, 0x3c, !PT ;  /* 0x0000001807072212 */ /* 0x010fc600078e3cff */
[----:B------:R-:W4:Y:S01]  /*0a40*/  @P3 LDG.E R24, desc[UR8][R10.64+0xdc] ;  /* 0x0000dc080a183981 */ /* 0x000f22000c1e1900 */
[----:B------:R-:W-:-:S03]  /*0a50*/  @P2 LOP3.LUT R2, R2, R21, RZ, 0x3c, !PT ;  /* 0x0000001502022212 */ /* 0x000fc600078e3cff */
        /* <DEDUP_REMOVED lines=8> */
[----:B------:R-:W-:-:S03]  /*0ae0*/  @P3 LOP3.LUT R2, R2, R21, RZ, 0x3c, !PT ;  /* 0x0000001502023212 */ /* 0x000fc600078e3cff */
[----:B------:R-:W4:Y:S01]  /*0af0*/  @P4 LDG.E R21, desc[UR8][R10.64+0xf4] ;  /* 0x0000f4080a154981 */ /* 0x000f22000c1e1900 */
[----:B------:R-:W-:-:S03]  /*0b00*/  @P3 LOP3.LUT R4, R4, R23, RZ, 0x3c, !PT ;  /* 0x0000001704043212 */ /* 0x000fc600078e3cff */
        /* <DEDUP_REMOVED lines=33> */
[----:B------:R-:W-:-:S04]  /*0d20*/  UIADD3 UR4, UPT, UPT, UR4, 0x10, URZ ;  /* 0x0000001004047890 */ /* 0x000fc8000fffe0ff */
[----:B------:R-:W-:Y:S01]  /*0d30*/  UISETP.NE.AND UP0, UPT, UR4, 0x20, UPT ;  /* 0x000000200400788c */ /* 0x000fe2000bf05270 */
[----:B---3--:R-:W-:Y:S02]  /*0d40*/  @P0 LOP3.LUT R3, R3, R26, RZ, 0x3c, !PT ;  /* 0x0000001a03030212 */ /* 0x008fe400078e3cff */
[----:B----4-:R-:W-:Y:S02]  /*0d50*/  @P0 LOP3.LUT R7, R7, R24, RZ, 0x3c, !PT ;  /* 0x0000001807070212 */ /* 0x010fe400078e3cff */
[----:B------:R-:W-:Y:S02]  /*0d60*/  @P0 LOP3.LUT R2, R2, R21, RZ, 0x3c, !PT ;  /* 0x0000001502020212 */ /* 0x000fe400078e3cff */
[----:B------:R-:W-:Y:S02]  /*0d70*/  @P0 LOP3.LUT R4, R4, R23, RZ, 0x3c, !PT ;  /* 0x0000001704040212 */ /* 0x000fe400078e3cff */
[----:B--2---:R-:W-:-:S04]  /*0d80*/  @P6 LOP3.LUT R5, R5, R20, RZ, 0x3c, !PT ;  /* 0x0000001405056212 */ /* 0x004fc800078e3cff */
[----:B------:R-:W-:Y:S01]  /*0d90*/  @P0 LOP3.LUT R5, R5, R28, RZ, 0x3c, !PT ;  /* 0x0000001c05050212 */ /* 0x000fe200078e3cff */
[----:B------:R-:W-:Y:S06]  /*0da0*/  BRA.U UP0, `(.L_x_4) ;  /* 0xfffffff5004c7547 */ /* 0x000fec000b83ffff */
[----:B------:R-:W-:-:S05]  /*0db0*/  VIADD R16, R16, 0x1 ;  /* 0x0000000110107836 */ /* 0x000fca0000000000 */
[----:B------:R-:W-:-:S13]  /*0dc0*/  ISETP.NE.AND P0, PT, R16, 0x5, PT ;  /* 0x000000051000780c */ /* 0x000fda0003f05270 */
[----:B------:R-:W-:Y:S05]  /*0dd0*/  @P0 BRA `(.L_x_5) ;  /* 0xfffffff400300947 */ /* 0x000fea000383ffff */
[----:B------:R0:W-:Y:S01]  /*0de0*/  STL [R1+0x4], R7 ;  /* 0x0000040701007387 */ /* 0x0001e20000100800 */
[----:B------:R-:W-:-:S03]  /*0df0*/  ISETP.NE.U32.AND P0, PT, R19, 0x1, PT ;  /* 0x000000011300780c */ /* 0x000fc60003f05070 */
[----:B------:R0:W-:Y:S01]  /*0e00*/  STL.64 [R1+0x8], R2 ;  /* 0x0000080201007387 */ /* 0x0001e20000100a00 */
[----:B------:R-:W-:-:S03]  /*0e10*/  ISETP.NE.AND.EX P0, PT, RZ, RZ, PT, P0 ;  /* 0x000000ffff00720c */ /* 0x000fc60003f05300 */
[----:B------:R0:W-:Y:S10]  /*0e20*/  STL.64 [R1+0x10], R4 ;  /* 0x0000100401007387 */ /* 0x0001f40000100a00 */
[----:B------:R-:W-:Y:S05]  /*0e30*/  @!P0 BRA `(.L_x_3) ;  /* 0x0000001800048947 */ /* 0x000fea0003800000 */
[----:B------:R-:W-:Y:S01]  /*0e40*/  UMOV UR4, URZ ;  /* 0x000000ff00047c82 */ /* 0x000fe20008000000 */
[----:B------:R-:W-:Y:S01]  /*0e50*/  UMOV UR5, URZ ;  /* 0x000000ff00057c82 */ /* 0x000fe20008000000 */
[----:B------:R-:W-:Y:S02]  /*0e60*/  IMAD.MOV.U32 R16, RZ, RZ, RZ ;  /* 0x000000ffff107224 */ /* 0x000fe400078e00ff */
[----:B0-----:R-:W-:Y:S02]  /*0e70*/  IMAD.MOV.U32 R7, RZ, RZ, RZ ;  /* 0x000000ffff077224 */ /* 0x001fe400078e00ff */
[----:B------:R-:W-:Y:S02]  /*0e80*/  IMAD.U32 R5, RZ, RZ, UR4 ;  /* 0x00000004ff057e24 */ /* 0x000fe4000f8e00ff */
[----:B------:R-:W-:Y:S02]  /*0e90*/  IMAD.U32 R4, RZ, RZ, UR5 ;  /* 0x00000005ff047e24 */ /* 0x000fe4000f8e00ff */
[----:B------:R-:W-:-:S02]  /*0ea0*/  IMAD.U32 R3, RZ, RZ, UR4 ;  /* 0x00000004ff037e24 */ /* 0x000fc4000f8e00ff */
[----:B------:R-:W-:-:S07]  /*0eb0*/  IMAD.U32 R2, RZ, RZ, UR5 ;  /* 0x00000005ff027e24 */ /* 0x000fce000f8e00ff */
.L_x_7:
[----:B------:R-:W-:-:S06]  /*0ec0*/  IMAD R17, R16, 0x4, R1 ;  /* 0x0000000410117824 */ /* 0x000fcc00078e0201 */
[----:B------:R-:W5:Y:S01]  /*0ed0*/  LDL R17, [R17+0x4] ;  /* 0x0000040011117983 */ /* 0x000f620000100800 */
[----:B------:R-:W-:Y:S01]  /*0ee0*/  IMAD.SHL.U32 R18, R16, 0x20, RZ ;  /* 0x0000002010127824 */ /* 0x000fe200078e00ff */
[----:B------:R-:W-:-:S06]  /*0ef0*/  UMOV UR4, URZ ;  /* 0x000000ff00047c82 */ /* 0x000fcc0008000000 */
.L_x_6:
        /* <DEDUP_REMOVED lines=181> */
[----:B------:R-:W-:Y:S05]  /*1a50*/  @P0 BRA `(.L_x_3) ;  /* 0x0000000800fc0947 */ /* 0x000fea0003800000 */
[----:B------:R-:W-:Y:S01]  /*1a60*/  UMOV UR4, URZ ;  /* 0x000000ff00047c82 */ /* 0x000fe20008000000 */
[----:B------:R-:W-:Y:S01]  /*1a70*/  UMOV UR5, URZ ;  /* 0x000000ff00057c82 */ /* 0x000fe20008000000 */
[----:B------:R-:W-:Y:S02]  /*1a80*/  IMAD.MOV.U32 R16, RZ, RZ, RZ ;  /* 0x000000ffff107224 */ /* 0x000fe400078e00ff */
[----:B-1----:R-:W-:Y:S02]  /*1a90*/  IMAD.MOV.U32 R7, RZ, RZ, RZ ;  /* 0x000000ffff077224 */ /* 0x002fe400078e00ff */
[----:B------:R-:W-:Y:S02]  /*1aa0*/  IMAD.U32 R5, RZ, RZ, UR4 ;  /* 0x00000004ff057e24 */ /* 0x000fe4000f8e00ff */
[----:B------:R-:W-:Y:S02]  /*1ab0*/  IMAD.U32 R4, RZ, RZ, UR5 ;  /* 0x00000005ff047e24 */ /* 0x000fe4000f8e00ff */
[----:B------:R-:W-:-:S02]  /*1ac0*/  IMAD.U32 R3, RZ, RZ, UR4 ;  /* 0x00000004ff037e24 */ /* 0x000fc4000f8e00ff */
[----:B------:R-:W-:-:S07]  /*1ad0*/  IMAD.U32 R2, RZ, RZ, UR5 ;  /* 0x00000005ff027e24 */ /* 0x000fce000f8e00ff */
.L_x_9:
[----:B------:R-:W-:-:S06]  /*1ae0*/  IMAD R17, R16, 0x4, R1 ;  /* 0x0000000410117824 */ /* 0x000fcc00078e0201 */
[----:B------:R-:W5:Y:S01]  /*1af0*/  LDL R17, [R17+0x4] ;  /* 0x0000040011117983 */ /* 0x000f620000100800 */
[----:B------:R-:W-:Y:S01]  /*1b00*/  IMAD.SHL.U32 R18, R16, 0x20, RZ ;  /* 0x0000002010127824 */ /* 0x000fe200078e00ff */
[----:B------:R-:W-:-:S06]  /*1b10*/  UMOV UR4, URZ ;  /* 0x000000ff00047c82 */ /* 0x000fcc0008000000 */
.L_x_8:
        /* <DEDUP_REMOVED lines=10> */
[----:B------:R-:W4:Y:S04]  /*1bc0*/  @!P0 LDG.E R20, desc[UR8][R10.64] ;  /* 0x000000080a148981 */ /* 0x000f28000c1e1900 */
[----:B------:R-:W4:Y:S04]  /*1bd0*/  @P3 LDG.E R19, desc[UR8][R10.64+0x4c] ;  /* 0x00004c080a133981 */ /* 0x000f28000c1e1900 */
[----:B------:R-:W4:Y:S04]  /*1be0*/  @!P0 LDG.E R21, desc[UR8][R10.64+0xc] ;  /* 0x00000c080a158981 */ /* 0x000f28000c1e1900 */
[----:B------:R-:W4:Y:S01]  /*1bf0*/  @P4 LDG.E R25, desc[UR8][R10.64+0x54] ;  /* 0x000054080a194981 */ /* 0x000f22000c1e1900 */
[----:B--2---:R-:W-:-:S03]  /*1c00*/  @!P0 LOP3.LUT R5, R5, R24, RZ, 0x3c, !PT ;  /* 0x0000001805058212 */ /* 0x004fc600078e3cff */
[----:B------:R-:W2:Y:S01]  /*1c10*/  @P4 LDG.E R24, desc[UR8][R10.64+0x60] ;  /* 0x000060080a184981 */ /* 0x000ea2000c1e1900 */
[----:B---3--:R-:W-:-:S03]  /*1c20*/  @P1 LOP3.LUT R5, R5, R26, RZ, 0x3c, !PT ;  /* 0x0000001a05051212 */ /* 0x008fc600078e3cff */
[----:B------:R-:W3:Y:S01]  /*1c30*/  @P5 LDG.E R26, desc[UR8][R10.64+0x74] ;  /* 0x000074080a1a5981 */ /* 0x000ee2000c1e1900 */
[----:B----4-:R-:W-:Y:S02]  /*1c40*/  @P2 LOP3.LUT R5, R5, R28, RZ, 0x3c, !PT ;  /* 0x0000001c05052212 */ /* 0x010fe400078e3cff */
[----:B------:R-:W-:Y:S02]  /*1c50*/  @!P0 LOP3.LUT R7, R7, R20, RZ, 0x3c, !PT ;  /* 0x0000001407078212 */ /* 0x000fe400078e3cff */
[----:B------:R-:W4:Y:S01]  /*1c60*/  @!P0 LDG.E R20, desc[UR8][R10.64+0x8] ;  /* 0x000008080a148981 */ /* 0x000f22000c1e1900 */
[----:B------:R-:W-:-:S03]  /*1c70*/  @P3 LOP3.LUT R5, R5, R19, RZ, 0x3c, !PT ;  /* 0x0000001305053212 */ /* 0x000fc600078e3cff */
[----:B------:R-:W3:Y:S01]  /*1c80*/  @!P0 LDG.E R19, desc[UR8][R10.64+0x4] ;  /* 0x000004080a138981 */ /* 0x000ee2000c1e1900 */
[----:B------:R-:W-:-:S03]  /*1c90*/  @!P0 LOP3.LUT R4, R4, R21, RZ, 0x3c, !PT ;  /* 0x0000001504048212 */ /* 0x000fc600078e3cff */
[----:B------:R-:W3:Y:S01]  /*1ca0*/  @P1 LDG.E R21, desc[UR8][R10.64+0x20] ;  /* 0x000020080a151981 */ /* 0x000ee2000c1e1900 */
[----:B--2---:R-:W-:-:S03]  /*1cb0*/  @P4 LOP3.LUT R5, R5, R24, RZ, 0x3c, !PT ;  /* 0x0000001805054212 */ /* 0x004fc600078e3cff */
[----:B------:R-:W2:Y:S01]  /*1cc0*/  @P1 LDG.E R24, desc[UR8][R10.64+0x1c] ;  /* 0x00001c080a181981 */ /* 0x000ea2000c1e1900 */
[----:B----4-:R-:W-:-:S03]  /*1cd0*/  @!P0 LOP3.LUT R3, R3, R20, RZ, 0x3c, !PT ;  /* 0x0000001403038212 */ /* 0x010fc600078e3cff */
[----:B------:R-:W4:Y:S01]  /*1ce0*/  @P1 LDG.E R20, desc[UR8][R10.64+0x14] ;  /* 0x000014080a141981 */ /* 0x000f22000c1e1900 */
[----:B---3--:R-:W-:-:S03]  /*1cf0*/  @!P0 LOP3.LUT R2, R2, R19, RZ, 0x3c, !PT ;  /* 0x0000001302028212 */ /* 0x008fc600078e3cff */
[----:B------:R-:W3:Y:S01]  /*1d00*/  @P1 LDG.E R19, desc[UR8][R10.64+0x18] ;  /* 0x000018080a131981 */ /* 0x000ee2000c1e1900 */
[----:B------:R-:W-:-:S03]  /*1d10*/  @P5 LOP3.LUT R5, R5, R26, RZ, 0x3c, !PT ;  /* 0x0000001a05055212 */ /* 0x000fc600078e3cff */
[----:B------:R-:W3:Y:S01]  /*1d20*/  @P6 LDG.E R26, desc[UR8][R10.64+0x88] ;  /* 0x000088080a1a6981 */ /* 0x000ee2000c1e1900 */
[----:B------:R-:W-:-:S03]  /*1d30*/  @P1 LOP3.LUT R4, R4, R21, RZ, 0x3c, !PT ;  /* 0x0000001504041212 */ /* 0x000fc600078e3cff */
[----:B------:R-:W3:Y:S01]  /*1d40*/  @P2 LDG.E R21, desc[UR8][R10.64+0x34] ;  /* 0x000034080a152981 */ /* 0x000ee2000c1e1900 */
[----:B--2---:R-:W-:-:S03]  /*1d50*/  @P1 LOP3.LUT R3, R3, R24, RZ, 0x3c, !PT ;  /* 0x0000001803031212 */ /* 0x004fc600078e3cff */
[----:B------:R-:W2:Y:S01]  /*1d60*/  @P2 LDG.E R24, desc[UR8][R10.64+0x30] ;  /* 0x000030080a182981 */ /* 0x000ea2000c1e1900 */
[----:B----4-:R-:W-:-:S03]  /*1d70*/  @P1 LOP3.LUT R7, R7, R20, RZ, 0x3c, !PT ;  /* 0x0000001407071212 */ /* 0x010fc600078e3cff */
[----:B------:R-:W4:Y:S01]  /*1d80*/  @P2 LDG.E R20, desc[UR8][R10.64+0x28] ;  /* 0x000028080a142981 */ /* 0x000f22000c1e1900 */
[----:B---3--:R-:W-:-:S03]  /*1d90*/  @P1 LOP3.LUT R2, R2, R19, RZ, 0x3c, !PT ;  /* 0x0000001302021212 */ /* 0x008fc600078e3cff */
        /* <DEDUP_REMOVED lines=21> */
[----:B------:R-:W-:Y:S02]  /*1ef0*/  @P4 LOP3.LUT R2, R2, R25, RZ, 0x3c, !PT ;  /* 0x0000001902024212 */ /* 0x000fe400078e3cff */
[----:B------:R-:W-:Y:S01]  /*1f00*/  LOP3.LUT P0, RZ, R23, 0x80, RZ, 0xc0, !PT ;  /* 0x0000008017ff7812 */ /* 0x000fe2000780c0ff */
        /* <DEDUP_REMOVED lines=20> */
[----:B------:R-:W-:Y:S02]  /*2050*/  @P0 LOP3.LUT R5, R5, R26, RZ, 0x3c, !PT ;  /* 0x0000001a05050212 */ /* 0x000fe400078e3cff */
[----:B------:R-:W-:Y:S02]  /*2060*/  @P0 LOP3.LUT R4, R4, R21, RZ, 0x3c, !PT ;  /* 0x0000001504040212 */ /* 0x000fe400078e3cff */
[----:B--2---:R-:W-:Y:S02]  /*2070*/  @P0 LOP3.LUT R3, R3, R24, RZ, 0x3c, !PT ;  /* 0x0000001803030212 */ /* 0x004fe400078e3cff */
[----:B----4-:R-:W-:Y:S02]  /*2080*/  @P0 LOP3.LUT R7, R7, R20, RZ, 0x3c, !PT ;  /* 0x0000001407070212 */ /* 0x010fe400078e3cff */
[----:B---3--:R-:W-:-:S02]  /*2090*/  @P0 LOP3.LUT R2, R2, R19, RZ, 0x3c, !PT ;  /* 0x0000001302020212 */ /* 0x008fc400078e3cff */
[----:B------:R-:W-:-:S13]  /*20a0*/  R2P PR, R23.B1, 0x7f ;  /* 0x0000007f17007804 */ /* 0x000fda0000001000 */
[----:B------:R-:W2:Y:S04]  /*20b0*/  @P0 LDG.E R24, desc[UR8][R10.64+0xa8] ;  /* 0x0000a8080a180981 */ /* 0x000ea8000c1e1900 */
[----:B------:R-:W3:Y:S04]  /*20c0*/  @P0 LDG.E R20, desc[UR8][R10.64+0xa0] ;  /* 0x0000a0080a140981 */ /* 0x000ee8000c1e1900 */
[----:B------:R-:W4:Y:S04]  /*20d0*/  @P0 LDG.E R19, desc[UR8][R10.64+0xa4] ;  /* 0x0000a4080a130981 */ /* 0x000f28000c1e1900 */
[----:B------:R-:W4:Y:S04]  /*20e0*/  @P0 LDG.E R21, desc[UR8][R10.64+0xac] ;  /* 0x0000ac080a150981 */ /* 0x000f28000c1e1900 */
        /* <DEDUP_REMOVED lines=15> */
[----:B------:R-:W-:Y:S02]  /*21e0*/  @P1 LOP3.LUT R2, R2, R25, RZ, 0x3c, !PT ;  /* 0x0000001902021212 */ /* 0x000fe400078e3cff */
[----:B---3--:R-:W-:Y:S02]  /*21f0*/  @P0 LOP3.LUT R5, R5, R20, RZ, 0x3c, !PT ;  /* 0x0000001405050212 */ /* 0x008fe400078e3cff */
[----:B------:R-:W-:Y:S01]  /*2200*/  LOP3.LUT P0, RZ, R23, 0x8000, RZ, 0xc0, !PT ;  /* 0x0000800017ff7812 */ /* 0x000fe2000780c0ff */
[----:B------:R-:W3:Y:S01]  /*2210*/  @P2 LDG.E R20, desc[UR8][R10.64+0xd8] ;  /* 0x0000d8080a142981 */ /* 0x000ee2000c1e1900 */
[----:B----4-:R-:W-:-:S03]  /*2220*/  @P1 LOP3.LUT R4, R4, R19, RZ, 0x3c, !PT ;  /* 0x0000001304041212 */ /* 0x010fc600078e3cff */
[----:B------:R-:W4:Y:S01]  /*2230*/  @P2 LDG.E R23, desc[UR8][R10.64+0xd4] ;  /* 0x0000d4080a172981 */ /* 0x000f22000c1e1900 */
[----:B------:R-:W-:-:S03]  /*2240*/  @P2 LOP3.LUT R2, R2, R21, RZ, 0x3c, !PT ;  /* 0x0000001502022212 */ /* 0x000fc600078e3cff */
[----:B------:R-:W4:Y:S01]  /*2250*/  @P3 LDG.E R19, desc[UR8][R10.64+0xe0] ;  /* 0x0000e0080a133981 */ /* 0x000f22000c1e1900 */
[----:B------:R-:W-:Y:S02]  /*2260*/  @P2 LOP3.LUT R7, R7, R26, RZ, 0x3c, !PT ;  /* 0x0000001a07072212 */ /* 0x000fe400078e3cff */
[----:B------:R-:W-:Y:S01]  /*2270*/  @P2 LOP3.LUT R3, R3, R28, RZ, 0x3c, !PT ;  /* 0x0000001c03032212 */ /* 0x000fe200078e3cff */
        /* <DEDUP_REMOVED lines=32> */
[----:B---3--:R-:W-:Y:S01]  /*2480*/  @P5 LOP3.LUT R3, R3, R20, RZ, 0x3c, !PT ;  /* 0x0000001403035212 */ /* 0x008fe200078e3cff */
[----:B------:R-:W3:Y:S04]  /*2490*/  @P0 LDG.E R23, desc[UR8][R10.64+0x138] ;  /* 0x000138080a170981 */ /* 0x000ee8000c1e1900 */
        /* <DEDUP_REMOVED lines=17> */
[----:B------:R-:W-:Y:S02]  /*25b0*/  @P0 LOP3.LUT R2, R2, R21, RZ, 0x3c, !PT ;  /* 0x0000001502020212 */ /* 0x000fe400078e3cff */
[----:B------:R-:W-:-:S02]  /*25c0*/  @P0 LOP3.LUT R5, R5, R28, RZ, 0x3c, !PT ;  /* 0x0000001c05050212 */ /* 0x000fc400078e3cff */
[----:B--2---:R-:W-:Y:S01]  /*25d0*/  @P0 LOP3.LUT R7, R7, R24, RZ, 0x3c, !PT ;  /* 0x0000001807070212 */ /* 0x004fe200078e3cff */
[----:B------:R-:W-:Y:S06]  /*25e0*/  BRA.U UP0, `(.L_x_8) ;  /* 0xfffffff5004c7547 */ /* 0x000fec000b83ffff */
[----:B------:R-:W-:-:S05]  /*25f0*/  VIADD R16, R16, 0x1 ;  /* 0x0000000110107836 */ /* 0x000fca0000000000 */
[----:B------:R-:W-:-:S13]  /*2600*/  ISETP.NE.AND P0, PT, R16, 0x5, PT ;  /* 0x000000051000780c */ /* 0x000fda0003f05270 */
[----:B------:R-:W-:Y:S05]  /*2610*/  @P0 BRA `(.L_x_9) ;  /* 0xfffffff400300947 */ /* 0x000fea000383ffff */
[----:B------:R2:W-:Y:S04]  /*2620*/  STL [R1+0x4], R7 ;  /* 0x0000040701007387 */ /* 0x0005e80000100800 */
[----:B------:R2:W-:Y:S04]  /*2630*/  STL.64 [R1+0x8], R2 ;  /* 0x0000080201007387 */ /* 0x0005e80000100a00 */
[----:B------:R2:W-:Y:S02]  /*2640*/  STL.64 [R1+0x10], R4 ;  /* 0x0000100401007387 */ /* 0x0005e40000100a00 */
.L_x_3:
[----:B------:R-:W-:Y:S05]  /*2650*/  BSYNC.RECONVERGENT B1 ;  /* 0x0000000000017941 */ /* 0x000fea0003800200 */
.L_x_2:
[----:B------:R-:W-:Y:S01]  /*2660*/  ISETP.GT.U32.AND P0, PT, R12, 0x3, PT ;  /* 0x000000030c00780c */ /* 0x000fe20003f04070 */
[----:B------:R-:W-:Y:S01]  /*2670*/  VIADD R0, R0, 0x1 ;  /* 0x0000000100007836 */ /* 0x000fe20000000000 */
[--C-:B------:R-:W-:Y:S02]  /*2680*/  SHF.R.U64 R12, R12, 0x2, R13.reuse ;  /* 0x000000020c0c7819 */ /* 0x100fe4000000120d */
[----:B------:R-:W-:Y:S02]  /*2690*/  ISETP.GT.U32.AND.EX P0, PT, R13, RZ, PT, P0 ;  /* 0x000000ff0d00720c */ /* 0x000fe40003f04100 */
[----:B------:R-:W-:-:S11]  /*26a0*/  SHF.R.U32.HI R13, RZ, 0x2, R13 ;  /* 0x00000002ff0d7819 */ /* 0x000fd6000001160d */
[----:B------:R-:W-:Y:S05]  /*26b0*/  @P0 BRA `(.L_x_10) ;  /* 0xffffffd800cc0947 */ /* 0x000fea000383ffff */
.L_x_1:
[----:B------:R-:W-:Y:S05]  /*26c0*/  BSYNC.RECONVERGENT B0 ;  /* 0x0000000000007941 */ /* 0x000fea0003800200 */
.L_x_0:
[----:B------:R-:W3:Y:S01]  /*26d0*/  LDCU UR4, c[0x0][0x388] ;  /* 0x00007100ff0477ac */ /* 0x000ee20008000800 */
[----:B------:R-:W4:Y:S01]  /*26e0*/  S2UR UR6, SR_CgaCtaId ;  /* 0x00000000000679c3 */ /* 0x000f220000008800 */
[----:B------:R-:W0:Y:S01]  /*26f0*/  S2R R11, SR_TID.X ;  /* 0x00000000000b7919 */ /* 0x000e220000002100 */
[----:B------:R-:W-:Y:S01]  /*2700*/  UMOV UR5, 0x400 ;  /* 0x0000040000057882 */ /* 0x000fe20000000000 */
[----:B---3--:R-:W-:Y:S02]  /*2710*/  UISETP.GE.AND UP0, UPT, UR4, 0x1, UPT ;  /* 0x000000010400788c */ /* 0x008fe4000bf06270 */
[----:B----4-:R-:W-:-:S07]  /*2720*/  ULEA UR5, UR6, UR5, 0x18 ;  /* 0x0000000506057291 */ /* 0x010fce000f8ec0ff */
[----:B------:R-:W-:Y:S05]  /*2730*/  BRA.U !UP0, `(.L_x_11) ;  /* 0x0000000d08887547 */ /* 0x000fea000b800000 */
[----:B------:R-:W-:Y:S01]  /*2740*/  UISETP.GE.U32.AND UP0, UPT, UR4, 0x4, UPT ;  /* 0x000000040400788c */ /* 0x000fe2000bf06070 */
[----:B0-----:R-:W-:Y:S01]  /*2750*/  LEA R8, R11, UR5, 0x2 ;  /* 0x000000050b087c11 */ /* 0x001fe2000f8e10ff */
[----:B------:R-:W-:-:S07]  /*2760*/  ULOP3.LUT UR6, UR4, 0x3, URZ, 0xc0, !UPT ;  /* 0x0000000304067892 */ /* 0x000fce000f8ec0ff */
[----:B------:R-:W-:Y:S05]  /*2770*/  BRA.U !UP0, `(.L_x_12) ;  /* 0x0000000908a07547 */ /* 0x000fea000b800000 */
[----:B-1----:R-:W-:Y:S01]  /*2780*/  IMAD R0, R15, -0x658354e5, R14 ;  /* 0x9a7cab1b0f007824 */ /* 0x002fe200078e020e */
[----:B------:R-:W-:-:S03]  /*2790*/  ULOP3.LUT UR4, UR4, 0x7ffffffc, URZ, 0xc0, !UPT ;  /* 0x7ffffffc04047892 */ /* 0x000fc6000f8ec0ff */
[----:B------:R-:W-:Y:S01]  /*27a0*/  VIADD R0, R0, 0x912ef1 ;  /* 0x00912ef100007836 */ /* 0x000fe20000000000 */
[----:B------:R-:W-:-:S12]  /*27b0*/  UIADD3 UR4, UPT, UPT, -UR4, URZ, URZ ;  /* 0x000000ff04047290 */ /* 0x000fd8000fffe1ff */
.L_x_26:
[----:B------:R-:W-:Y:S01]  /*27c0*/  SHF.R.U32.HI R6, RZ, 0x2, R7 ;  /* 0x00000002ff067819 */ /* 0x000fe20000011607 */
[----:B------:R-:W-:Y:S01]  /*27d0*/  IMAD.MOV.U32 R12, RZ, RZ, 0x2f800000 ;  /* 0x2f800000ff0c7424 */ /* 0x000fe200078e00ff */
[----:B------:R-:W-:Y:S01]  /*27e0*/  SHF.R.U32.HI R13, RZ, 0x2, R2 ;  /* 0x00000002ff0d7819 */ /* 0x000fe20000011602 */
[----:B------:R-:W-:Y:S01]  /*27f0*/  UIADD3 UR4, UPT, UPT, UR4, 0x4, URZ ;  /* 0x0000000404047890 */ /* 0x000fe2000fffe0ff */
[----:B------:R-:W-:Y:S01]  /*2800*/  LOP3.LUT R6, R6, R7, RZ, 0x3c, !PT ;  /* 0x0000000706067212 */ /* 0x000fe200078e3cff */
[----:B--2---:R-:W-:Y:S01]  /*2810*/  IMAD.SHL.U32 R7, R5, 0x10, RZ ;  /* 0x0000001005077824 */ /* 0x004fe200078e00ff */
[----:B------:R-:W-:Y:S01]  /*2820*/  LOP3.LUT R13, R13, R2, RZ, 0x3c, !PT ;  /* 0x000000020d0d7212 */ /* 0x000fe200078e3cff */
[----:B------:R-:W-:Y:S01]  /*2830*/  UISETP.NE.AND UP0, UPT, UR4, URZ, UPT ;  /* 0x000000ff0400728c */ /* 0x000fe2000bf05270 */
[----:B------:R-:W-:Y:S01]  /*2840*/  BSSY.RECONVERGENT B0, `(.L_x_13) ;  /* 0x000001e000007945 */ /* 0x000fe20003800200 */
[----:B0-----:R-:W-:-:S05]  /*2850*/  IMAD.SHL.U32 R9, R6, 0x2, RZ ;  /* 0x0000000206097824 */ /* 0x001fca00078e00ff */
[----:B------:R-:W-:Y:S01]  /*2860*/  LOP3.LUT R6, R6, R9, R7, 0x96, !PT ;  /* 0x0000000906067212 */ /* 0x000fe200078e9607 */
[----:B------:R-:W-:Y:S02]  /*2870*/  IMAD.SHL.U32 R7, R13, 0x2, RZ ;  /* 0x000000020d077824 */ /* 0x000fe400078e00ff */
[----:B------:R-:W-:Y:S01]  /*2880*/  VIADD R9, R0, 0xffd3c1d8 ;  /* 0xffd3c1d800097836 */ /* 0x000fe20000000000 */
[----:B------:R-:W-:-:S05]  /*2890*/  LOP3.LUT R2, R6, R5, RZ, 0x3c, !PT ;  /* 0x0000000506027212 */ /* 0x000fca00078e3cff */
[----:B------:R-:W-:-:S05]  /*28a0*/  IMAD.SHL.U32 R6, R2, 0x10, RZ ;  /* 0x0000001002067824 */ /* 0x000fca00078e00ff */
[----:B------:R-:W-:Y:S02]  /*28b0*/  LOP3.LUT R7, R13, R7, R6, 0x96, !PT ;  /* 0x000000070d077212 */ /* 0x000fe400078e9606 */
[----:B------:R-:W-:Y:S02]  /*28c0*/  IADD3 R6, PT, PT, R9, 0x587c5, R2 ;  /* 0x000587c509067810 */ /* 0x000fe40007ffe002 */
[----:B------:R-:W-:Y:S02]  /*28d0*/  LOP3.LUT R10, R7, R2, RZ, 0x3c, !PT ;  /* 0x00000002070a7212 */ /* 0x000fe400078e3cff */
[----:B------:R-:W-:Y:S02]  /*28e0*/  I2FP.F32.U32 R6, R6 ;  /* 0x0000000600067245 */ /* 0x000fe40000201000 */
[----:B------:R-:W-:-:S03]  /*28f0*/  IADD3 R7, PT, PT, R9, 0xb0f8a, R10 ;  /* 0x000b0f8a09077810 */ /* 0x000fc60007ffe00a */
[----:B------:R-:W-:Y:S01]  /*2900*/  FFMA R6, R6, R12, 1.1641532182693481445e-10 ;  /* 0x2f00000006067423 */ /* 0x000fe2000000000c */
[----:B------:R-:W-:-:S05]  /*2910*/  I2FP.F32.U32 R7, R7 ;  /* 0x0000000700077245 */ /* 0x000fca0000201000 */
[----:B------:R-:W-:-:S04]  /*2920*/  FFMA R7, R7, R12, 1.1641532182693481445e-10 ;  /* 0x2f00000007077423 */ /* 0x000fc8000000000c */
[----:B------:R-:W-:-:S04]  /*2930*/  FMUL R7, R7, R7 ;  /* 0x0000000707077220 */ /* 0x000fc80000400000 */
[----:B------:R-:W-:-:S04]  /*2940*/  FFMA R7, R6, R6, R7 ;  /* 0x0000000606077223 */ /* 0x000fc80000000007 */
[----:B------:R-:W-:Y:S01]  /*2950*/  VIADD R6, R7, 0xf3000000 ;  /* 0xf300000007067836 */ /* 0x000fe20000000000 */
[----:B------:R0:W1:Y:S04]  /*2960*/  MUFU.RSQ R12, R7 ;  /* 0x00000007000c7308 */ /* 0x0000680000001400 */
[----:B------:R-:W-:Y:S01]  /*2970*/  ISETP.GT.U32.AND P0, PT, R6, 0x727fffff, PT ;  /* 0x727fffff0600780c */ /* 0x000fe20003f04070 */
[----:B------:R-:W-:-:S12]  /*2980*/  IMAD.MOV.U32 R6, RZ, RZ, R0 ;  /* 0x000000ffff067224 */ /* 0x000fd800078e0000 */
[----:B01----:R-:W-:Y:S05]  /*2990*/  @!P0 BRA `(.L_x_14) ;  /* 0x0000000000108947 */ /* 0x003fea0003800000 */
[----:B------:R-:W-:Y:S01]  /*29a0*/  IMAD.MOV.U32 R0, RZ, RZ, R7 ;  /* 0x000000ffff007224 */ /* 0x000fe200078e0007 */
[----:B------:R-:W-:-:S07]  /*29b0*/  MOV R17, 0x29d0 ;  /* 0x000029d000117802 */ /* 0x000fce0000000f00 */
[----:B------:R-:W-:Y:S05]  /*29c0*/  CALL.REL.NOINC `($__internal_0_$__cuda_sm20_sqrt_rn_f32_slowpath) ;  /* 0x0000001000a47944 */ /* 0x000fea0003c00000 */
[----:B------:R-:W-:Y:S05]  /*29d0*/  BRA `(.L_x_15) ;  /* 0x0000000000107947 */ /* 0x000fea0003800000 */
.L_x_14:
[----:B------:R-:W-:Y:S01]  /*29e0*/  FMUL.FTZ R0, R7, R12 ;  /* 0x0000000c07007220 */ /* 0x000fe20000410000 */
[----:B------:R-:W-:-:S03]  /*29f0*/  FMUL.FTZ R12, R12, 0.5 ;  /* 0x3f0000000c0c7820 */ /* 0x000fc60000410000 */
[----:B------:R-:W-:-:S04]  /*2a00*/  FFMA R7, -R0, R0, R7 ;  /* 0x0000000000077223 */ /* 0x000fc80000000107 */
[----:B------:R-:W-:-:S07]  /*2a10*/  FFMA R0, R7, R12, R0 ;  /* 0x0000000c07007223 */ /* 0x000fce0000000000 */
.L_x_15:
[----:B------:R-:W-:Y:S05]  /*2a20*/  BSYNC.RECONVERGENT B0 ;  /* 0x0000000000007941 */ /* 0x000fea0003800200 */
.L_x_13:
[----:B------:R-:W-:Y:S01]  /*2a30*/  SHF.R.U32.HI R12, RZ, 0x2, R3 ;  /* 0x00000002ff0c7819 */ /* 0x000fe20000011603 */
[----:B------:R-:W-:Y:S01]  /*2a40*/  IMAD.MOV.U32 R14, RZ, RZ, 0x2f800000 ;  /* 0x2f800000ff0e7424 */ /* 0x000fe200078e00ff */
[----:B------:R-:W-:Y:S01]  /*2a50*/  FSETP.GTU.AND P0, PT, R0, 1, PT ;  /* 0x3f8000000000780b */ /* 0x000fe20003f0c000 */
[----:B------:R-:W-:Y:S01]  /*2a60*/  BSSY.RECONVERGENT B0, `(.L_x_16) ;  /* 0x0000023000007945 */ /* 0x000fe20003800200 */
[----:B------:R-:W-:Y:S01]  /*2a70*/  LOP3.LUT R12, R12, R3, RZ, 0x3c, !PT ;  /* 0x000000030c0c7212 */ /* 0x000fe200078e3cff */
[----:B------:R-:W-:Y:S01]  /*2a80*/  IMAD.SHL.U32 R3, R10, 0x10, RZ ;  /* 0x000000100a037824 */ /* 0x000fe200078e00ff */
[----:B------:R-:W-:-:S03]  /*2a90*/  SHF.R.U32.HI R13, RZ, 0x2, R4 ;  /* 0x00000002ff0d7819 */ /* 0x000fc60000011604 */
[----:B------:R-:W-:Y:S01]  /*2aa0*/  IMAD.SHL.U32 R7, R12, 0x2, RZ ;  /* 0x000000020c077824 */ /* 0x000fe200078e00ff */
[----:B------:R-:W-:-:S04]  /*2ab0*/  LOP3.LUT R13, R13, R4, RZ, 0x3c, !PT ;  /* 0x000000040d0d7212 */ /* 0x000fc800078e3cff */
[----:B------:R-:W-:Y:S01]  /*2ac0*/  LOP3.LUT R3, R12, R7, R3, 0x96, !PT ;  /* 0x000000070c037212 */ /* 0x000fe200078e9603 */
[----:B------:R-:W0:Y:S03]  /*2ad0*/  @!P0 LDS R0, [R8] ;  /* 0x0000000008008984 */ /* 0x000e260000000800 */
[----:B------:R-:W-:Y:S01]  /*2ae0*/  LOP3.LUT R4, R3, R10, RZ, 0x3c, !PT ;  /* 0x0000000a03047212 */ /* 0x000fe200078e3cff */
[----:B------:R-:W-:-:S04]  /*2af0*/  IMAD.SHL.U32 R3, R13, 0x2, RZ ;  /* 0x000000020d037824 */ /* 0x000fc800078e00ff */
[----:B------:R-:W-:-:S05]  /*2b00*/  IMAD.SHL.U32 R12, R4, 0x10, RZ ;  /* 0x00000010040c7824 */ /* 0x000fca00078e00ff */
[----:B------:R-:W-:-:S04]  /*2b10*/  LOP3.LUT R3, R13, R3, R12, 0x96, !PT ;  /* 0x000000030d037212 */ /* 0x000fc800078e960c */
[----:B------:R-:W-:Y:S02]  /*2b20*/  LOP3.LUT R7, R3, R4, RZ, 0x3c, !PT ;  /* 0x0000000403077212 */ /* 0x000fe400078e3cff */
[C---:B------:R-:W-:Y:S02]  /*2b30*/  IADD3 R3, PT, PT, R9.reuse, 0x10974f, R4 ;  /* 0x0010974f09037810 */ /* 0x040fe40007ffe004 */
[----:B------:R-:W-:-:S04]  /*2b40*/  IADD3 R12, PT, PT, R9, 0x161f14, R7 ;  /* 0x00161f14090c7810 */ /* 0x000fc80007ffe007 */
[----:B------:R-:W-:Y:S02]  /*2b50*/  I2FP.F32.U32 R13, R12 ;  /* 0x0000000c000d7245 */ /* 0x000fe40000201000 */
[----:B------:R-:W-:-:S03]  /*2b60*/  I2FP.F32.U32 R12, R3 ;  /* 0x00000003000c7245 */ /* 0x000fc60000201000 */
[-C--:B------:R-:W-:Y:S02]  /*2b70*/  FFMA R13, R13, R14.reuse, 1.1641532182693481445e-10 ;  /* 0x2f0000000d0d7423 */ /* 0x080fe4000000000e */
[----:B------:R-:W-:Y:S02]  /*2b80*/  FFMA R12, R12, R14, 1.1641532182693481445e-10 ;  /* 0x2f0000000c0c7423 */ /* 0x000fe4000000000e */
[----:B------:R-:W-:-:S04]  /*2b90*/  FMUL R13, R13, R13 ;  /* 0x0000000d0d0d7220 */ /* 0x000fc80000400000 */
[----:B------:R-:W-:Y:S01]  /*2ba0*/  FFMA R13, R12, R12, R13 ;  /* 0x0000000c0c0d7223 */ /* 0x000fe2000000000d */
[----:B0-----:R-:W-:-:S03]  /*2bb0*/  @!P0 VIADD R3, R0, 0x1 ;  /* 0x0000000100038836 */ /* 0x001fc60000000000 */
[----:B------:R-:W-:Y:S01]  /*2bc0*/  VIADD R0, R13, 0xf3000000 ;  /* 0xf30000000d007836 */ /* 0x000fe20000000000 */
[----:B------:R0:W1:Y:S01]  /*2bd0*/  MUFU.RSQ R12, R13 ;  /* 0x0000000d000c7308 */ /* 0x0000620000001400 */
[----:B------:R0:W-:Y:S03]  /*2be0*/  @!P0 STS [R8], R3 ;  /* 0x0000000308008388 */ /* 0x0001e60000000800 */
[----:B------:R-:W-:-:S13]  /*2bf0*/  ISETP.GT.U32.AND P0, PT, R0, 0x727fffff, PT ;  /* 0x727fffff0000780c */ /* 0x000fda0003f04070 */
[----:B01----:R-:W-:Y:S05]  /*2c00*/  @!P0 BRA `(.L_x_17) ;  /* 0x0000000000108947 */ /* 0x003fea0003800000 */
[----:B------:R-:W-:Y:S01]  /*2c10*/  IMAD.MOV.U32 R0, RZ, RZ, R13 ;  /* 0x000000ffff007224 */ /* 0x000fe200078e000d */
[----:B------:R-:W-:-:S07]  /*2c20*/  MOV R17, 0x2c40 ;  /* 0x00002c4000117802 */ /* 0x000fce0000000f00 */
[----:B------:R-:W-:Y:S05]  /*2c30*/  CALL.REL.NOINC `($__internal_0_$__cuda_sm20_sqrt_rn_f32_slowpath) ;  /* 0x0000001000087944 */ /* 0x000fea0003c00000 */
[----:B------:R-:W-:Y:S05]  /*2c40*/  BRA `(.L_x_18) ;  /* 0x0000000000107947 */ /* 0x000fea0003800000 */
.L_x_17:
[----:B------:R-:W-:Y:S01]  /*2c50*/  FMUL.FTZ R0, R13, R12 ;  /* 0x0000000c0d007220 */ /* 0x000fe20000410000 */
[----:B------:R-:W-:-:S03]  /*2c60*/  FMUL.FTZ R12, R12, 0.5 ;  /* 0x3f0000000c0c7820 */ /* 0x000fc60000410000 */
[----:B------:R-:W-:-:S04]  /*2c70*/  FFMA R3, -R0, R0, R13 ;  /* 0x0000000000037223 */ /* 0x000fc8000000010d */
[----:B------:R-:W-:-:S07]  /*2c80*/  FFMA R0, R3, R12, R0 ;  /* 0x0000000c03007223 */ /* 0x000fce0000000000 */
.L_x_18:
[----:B------:R-:W-:Y:S05]  /*2c90*/  BSYNC.RECONVERGENT B0 ;  /* 0x0000000000007941 */ /* 0x000fea0003800200 */
.L_x_16:
[----:B------:R-:W-:Y:S01]  /*2ca0*/  SHF.R.U32.HI R12, RZ, 0x2, R5 ;  /* 0x00000002ff0c7819 */ /* 0x000fe20000011605 */
[----:B------:R-:W-:Y:S01]  /*2cb0*/  IMAD.SHL.U32 R3, R7, 0x10, RZ ;  /* 0x0000001007037824 */ /* 0x000fe200078e00ff */
[----:B------:R-:W-:Y:S01]  /*2cc0*/  FSETP.GTU.AND P0, PT, R0, 1, PT ;  /* 0x3f8000000000780b */ /* 0x000fe20003f0c000 */
[----:B------:R-:W-:Y:S01]  /*2cd0*/  IMAD.MOV.U32 R14, RZ, RZ, 0x2f800000 ;  /* 0x2f800000ff0e7424 */ /* 0x000fe200078e00ff */
[----:B------:R-:W-:Y:S01]  /*2ce0*/  LOP3.LUT R12, R12, R5, RZ, 0x3c, !PT ;  /* 0x000000050c0c7212 */ /* 0x000fe200078e3cff */
[----:B------:R-:W-:Y:S01]  /*2cf0*/  BSSY.RECONVERGENT B0, `(.L_x_19) ;  /* 0x0000021000007945 */ /* 0x000fe20003800200 */
[----:B------:R-:W-:-:S03]  /*2d00*/  SHF.R.U32.HI R13, RZ, 0x2, R2 ;  /* 0x00000002ff0d7819 */ /* 0x000fc60000011602 */
[----:B------:R-:W-:Y:S01]  /*2d10*/  IMAD.SHL.U32 R5, R12, 0x2, RZ ;  /* 0x000000020c057824 */ /* 0x000fe200078e00ff */
[----:B------:R-:W-:-:S04]  /*2d20*/  LOP3.LUT R13, R13, R2, RZ, 0x3c, !PT ;  /* 0x000000020d0d7212 */ /* 0x000fc800078e3cff */
[----:B------:R-:W-:Y:S01]  /*2d30*/  LOP3.LUT R12, R12, R5, R3, 0x96, !PT ;  /* 0x000000050c0c7212 */ /* 0x000fe200078e9603 */
[----:B------:R-:W0:Y:S01]  /*2d40*/  @!P0 LDS R0, [R8] ;  /* 0x0000000008008984 */ /* 0x000e220000000800 */
[----:B------:R-:W-:Y:S02]  /*2d50*/  IMAD.SHL.U32 R3, R13, 0x2, RZ ;  /* 0x000000020d037824 */ /* 0x000fe400078e00ff */
[----:B------:R-:W-:-:S04]  /*2d60*/  LOP3.LUT R2, R12, R7, RZ, 0x3c, !PT ;  /* 0x000000070c027212 */ /* 0x000fc800078e3cff */
[----:B------:R-:W-:Y:S01]  /*2d70*/  IADD3 R5, PT, PT, R9, 0x1ba6d9, R2 ;  /* 0x001ba6d909057810 */ /* 0x000fe20007ffe002 */
[----:B------:R-:W-:-:S05]  /*2d80*/  IMAD.SHL.U32 R12, R2, 0x10, RZ ;  /* 0x00000010020c7824 */ /* 0x000fca00078e00ff */
[----:B------:R-:W-:-:S04]  /*2d90*/  LOP3.LUT R3, R13, R3, R12, 0x96, !PT ;  /* 0x000000030d037212 */ /* 0x000fc800078e960c */
[----:B------:R-:W-:-:S04]  /*2da0*/  LOP3.LUT R3, R3, R2, RZ, 0x3c, !PT ;  /* 0x0000000203037212 */ /* 0x000fc800078e3cff */
        /* <DEDUP_REMOVED lines=17> */
.L_x_20:
[----:B------:R-:W-:Y:S01]  /*2ec0*/  FMUL.FTZ R0, R13, R12 ;  /* 0x0000000c0d007220 */ /* 0x000fe20000410000 */
[----:B------:R-:W-:-:S03]  /*2ed0*/  FMUL.FTZ R12, R12, 0.5 ;  /* 0x3f0000000c0c7820 */ /* 0x000fc60000410000 */
[----:B------:R-:W-:-:S04]  /*2ee0*/  FFMA R5, -R0, R0, R13 ;  /* 0x0000000000057223 */ /* 0x000fc8000000010d */
[----:B------:R-:W-:-:S07]  /*2ef0*/  FFMA R0, R5, R12, R0 ;  /* 0x0000000c05007223 */ /* 0x000fce0000000000 */
.L_x_21:
[----:B------:R-:W-:Y:S05]  /*2f00*/  BSYNC.RECONVERGENT B0 ;  /* 0x0000000000007941 */ /* 0x000fea0003800200 */
.L_x_19:
[----:B------:R-:W-:Y:S01]  /*2f10*/  SHF.R.U32.HI R5, RZ, 0x2, R10 ;  /* 0x00000002ff057819 */ /* 0x000fe2000001160a */
[----:B------:R-:W-:Y:S01]  /*2f20*/  BSSY.RECONVERGENT B0, `(.L_x_22) ;  /* 0x0000027000007945 */ /* 0x000fe20003800200 */
[----:B------:R-:W-:Y:S02]  /*2f30*/  FSETP.GTU.AND P0, PT, R0, 1, PT ;  /* 0x3f8000000000780b */ /* 0x000fe40003f0c000 */
[----:B------:R-:W-:Y:S01]  /*2f40*/  LOP3.LUT R5, R5, R10, RZ, 0x3c, !PT ;  /* 0x0000000a05057212 */ /* 0x000fe200078e3cff */
[----:B------:R-:W-:Y:S01]  /*2f50*/  IMAD.SHL.U32 R10, R3, 0x10, RZ ;  /* 0x00000010030a7824 */ /* 0x000fe200078e00ff */
        /* <DEDUP_REMOVED lines=9> */
[----:B------:R-:W-:Y:S01]  /*2ff0*/  LOP3.LUT R5, R13, R5, R10, 0x96, !PT ;  /* 0x000000050d057212 */ /* 0x000fe200078e960a */
[----:B------:R-:W-:-:S03]  /*3000*/  IMAD.MOV.U32 R13, RZ, RZ, 0x2f800000 ;  /* 0x2f800000ff0d7424 */ /* 0x000fc600078e00ff */
[----:B------:R-:W-:-:S05]  /*3010*/  LOP3.LUT R5, R5, R4, RZ, 0x3c, !PT ;  /* 0x0000000405057212 */ /* 0x000fca00078e3cff */
[----:B------:R-:W-:-:S05]  /*3020*/  IMAD.IADD R10, R6, 0x1, R5 ;  /* 0x00000001060a7824 */ /* 0x000fca00078e0205 */
        /* <DEDUP_REMOVED lines=12> */
[----:B------:R-:W-:Y:S01]  /*30f0*/  BSSY.RECONVERGENT B1, `(.L_x_24) ;  /* 0x0000004000017945 */ /* 0x000fe20003800200 */
[----:B------:R-:W-:Y:S01]  /*3100*/  IMAD.MOV.U32 R0, RZ, RZ, R13 ;  /* 0x000000ffff007224 */ /* 0x000fe200078e000d */
[----:B------:R-:W-:-:S07]  /*3110*/  MOV R17, 0x3130 ;  /* 0x0000313000117802 */ /* 0x000fce0000000f00 */
[----:B------:R-:W-:Y:S05]  /*3120*/  CALL.REL.NOINC `($__internal_0_$__cuda_sm20_sqrt_rn_f32_slowpath) ;  /* 0x0000000800cc7944 */ /* 0x000fea0003c00000 */
[----:B------:R-:W-:Y:S05]  /*3130*/  BSYNC.RECONVERGENT B1 ;  /* 0x0000000000017941 */ /* 0x000fea0003800200 */
.L_x_24:
[----:B------:R-:W-:Y:S05]  /*3140*/  BRA `(.L_x_25) ;  /* 0x0000000000107947 */ /* 0x000fea0003800000 */
.L_x_23:
[----:B------:R-:W-:Y:S01]  /*3150*/  FMUL.FTZ R0, R13, R10 ;  /* 0x0000000a0d007220 */ /* 0x000fe20000410000 */
[----:B------:R-:W-:-:S03]  /*3160*/  FMUL.FTZ R10, R10, 0.5 ;  /* 0x3f0000000a0a7820 */ /* 0x000fc60000410000 */
[----:B------:R-:W-:-:S04]  /*3170*/  FFMA R9, -R0, R0, R13 ;  /* 0x0000000000097223 */ /* 0x000fc8000000010d */
[----:B------:R-:W-:-:S07]  /*3180*/  FFMA R0, R9, R10, R0 ;  /* 0x0000000a09007223 */ /* 0x000fce0000000000 */
.L_x_25:
[----:B------:R-:W-:Y:S05]  /*3190*/  BSYNC.RECONVERGENT B0 ;  /* 0x0000000000007941 */ /* 0x000fea0003800200 */
.L_x_22:
[----:B------:R-:W-:-:S13]  /*31a0*/  FSETP.GTU.AND P0, PT, R0, 1, PT ;  /* 0x3f8000000000780b */ /* 0x000fda0003f0c000 */
[----:B------:R-:W0:Y:S02]  /*31b0*/  @!P0 LDS R0, [R8] ;  /* 0x0000000008008984 */ /* 0x000e240000000800 */
[----:B0-----:R-:W-:Y:S02]  /*31c0*/  @!P0 VIADD R9, R0, 0x1 ;  /* 0x0000000100098836 */ /* 0x001fe40000000000 */
[----:B------:R-:W-:-:S03]  /*31d0*/  VIADD R0, R6, 0x2c3e28 ;  /* 0x002c3e2806007836 */ /* 0x000fc60000000000 */
[----:B------:R0:W-:Y:S01]  /*31e0*/  @!P0 STS [R8], R9 ;  /* 0x0000000908008388 */ /* 0x0001e20000000800 */
[----:B------:R-:W-:Y:S05]  /*31f0*/  BRA.U UP0, `(.L_x_26) ;  /* 0xfffffff500707547 */ /* 0x000fea000b83ffff */
.L_x_12:
[----:B------:R-:W-:-:S09]  /*3200*/  UISETP.NE.AND UP0, UPT, UR6, URZ, UPT ;  /* 0x000000ff0600728c */ /* 0x000fd2000bf05270 */
[----:B------:R-:W-:Y:S05]  /*3210*/  BRA.U !UP0, `(.L_x_11) ;  /* 0x0000000108d07547 */ /* 0x000fea000b800000 */
[----:B0-----:R-:W-:Y:S01]  /*3220*/  VIADD R9, R6, 0xb0f8a ;  /* 0x000b0f8a06097836 */ /* 0x001fe20000000000 */
[----:B------:R-:W-:-:S12]  /*3230*/  UIADD3 UR4, UPT, UPT, -UR6, URZ, URZ ;  /* 0x000000ff06047290 */ /* 0x000fd8000fffe1ff */
.L_x_31:
[----:B-1----:R-:W-:Y:S01]  /*3240*/  SHF.R.U32.HI R0, RZ, 0x2, R7 ;  /* 0x00000002ff007819 */ /* 0x002fe20000011607 */
[----:B------:R-:W-:Y:S01]  /*3250*/  IMAD.MOV.U32 R10, RZ, RZ, 0x2f800000 ;  /* 0x2f800000ff0a7424 */ /* 0x000fe200078e00ff */
[----:B---3--:R-:W-:Y:S01]  /*3260*/  SHF.R.U32.HI R13, RZ, 0x2, R2 ;  /* 0x00000002ff0d7819 */ /* 0x008fe20000011602 */
[----:B------:R-:W-:Y:S01]  /*3270*/  UIADD3 UR4, UPT, UPT, UR4, 0x1, URZ ;  /* 0x0000000104047890 */ /* 0x000fe2000fffe0ff */
[----:B--2---:R-:W-:Y:S01]  /*3280*/  LOP3.LUT R7, R0, R7, RZ, 0x3c, !PT ;  /* 0x0000000700077212 */ /* 0x004fe200078e3cff */
[----:B------:R-:W-:Y:S01]  /*3290*/  IMAD.SHL.U32 R0, R5, 0x10, RZ ;  /* 0x0000001005007824 */ /* 0x000fe200078e00ff */
[----:B------:R-:W-:Y:S01]  /*32a0*/  LOP3.LUT R13, R13, R2, RZ, 0x3c, !PT ;  /* 0x000000020d0d7212 */ /* 0x000fe200078e3cff */
[----:B------:R-:W-:Y:S01]  /*32b0*/  UISETP.NE.AND UP0, UPT, UR4, URZ, UPT ;  /* 0x000000ff0400728c */ /* 0x000fe2000bf05270 */
[----:B------:R-:W-:Y:S01]  /*32c0*/  BSSY.RECONVERGENT B0, `(.L_x_27) ;  /* 0x0000022000007945 */ /* 0x000fe20003800200 */
[----:B------:R-:W-:-:S05]  /*32d0*/  IMAD.SHL.U32 R6, R7, 0x2, RZ ;  /* 0x0000000207067824 */ /* 0x000fca00078e00ff */
[----:B------:R-:W-:Y:S01]  /*32e0*/  LOP3.LUT R0, R7, R6, R0, 0x96, !PT ;  /* 0x0000000607007212 */ /* 0x000fe200078e9600 */
[----:B------:R-:W-:Y:S02]  /*32f0*/  IMAD.MOV.U32 R6, RZ, RZ, R4 ;  /* 0x000000ffff067224 */ /* 0x000fe400078e0004 */
[----:B------:R-:W-:Y:S01]  /*3300*/  IMAD.SHL.U32 R7, R13, 0x2, RZ ;  /* 0x000000020d077824 */ /* 0x000fe200078e00ff */
[----:B------:R-:W-:-:S05]  /*3310*/  LOP3.LUT R4, R0, R5, RZ, 0x3c, !PT ;  /* 0x0000000500047212 */ /* 0x000fca00078e3cff */
[----:B------:R-:W-:-:S05]  /*3320*/  IMAD.SHL.U32 R0, R4, 0x10, RZ ;  /* 0x0000001004007824 */ /* 0x000fca00078e00ff */
[----:B------:R-:W-:Y:S02]  /*3330*/  LOP3.LUT R7, R13, R7, R0, 0x96, !PT ;  /* 0x000000070d077212 */ /* 0x000fe400078e9600 */
[----:B------:R-:W-:Y:S02]  /*3340*/  IADD3 R0, PT, PT, R9, -0x587c5, R4 ;  /* 0xfffa783b09007810 */ /* 0x000fe40007ffe004 */
[----:B------:R-:W-:Y:S02]  /*3350*/  LOP3.LUT R2, R7, R4, RZ, 0x3c, !PT ;  /* 0x0000000407027212 */ /* 0x000fe400078e3cff */
[----:B------:R-:W-:-:S03]  /*3360*/  I2FP.F32.U32 R0, R0 ;  /* 0x0000000000007245 */ /* 0x000fc60000201000 */
[----:B------:R-:W-:Y:S02]  /*3370*/  IMAD.IADD R7, R2, 0x1, R9 ;  /* 0x0000000102077824 */ /* 0x000fe400078e0209 */
[----:B------:R-:W-:-:S03]  /*3380*/  FFMA R0, R0, R10, 1.1641532182693481445e-10 ;  /* 0x2f00000000007423 */ /* 0x000fc6000000000a */
[----:B------:R-:W-:-:S05]  /*3390*/  I2FP.F32.U32 R7, R7 ;  /* 0x0000000700077245 */ /* 0x000fca0000201000 */
[----:B------:R-:W-:-:S04]  /*33a0*/  FFMA R7, R7, R10, 1.1641532182693481445e-10 ;  /* 0x2f00000007077423 */ /* 0x000fc8000000000a */
[----:B------:R-:W-:-:S04]  /*33b0*/  FMUL R7, R7, R7 ;  /* 0x0000000707077220 */ /* 0x000fc80000400000 */
[----:B------:R-:W-:Y:S01]  /*33c0*/  FFMA R13, R0, R0, R7 ;  /* 0x00000000000d7223 */ /* 0x000fe20000000007 */
[----:B------:R-:W-:Y:S02]  /*33d0*/  IMAD.MOV.U32 R7, RZ, RZ, R3 ;  /* 0x000000ffff077224 */ /* 0x000fe400078e0003 */
[----:B------:R-:W-:Y:S01]  /*33e0*/  IMAD.MOV.U32 R3, RZ, RZ, R5 ;  /* 0x000000ffff037224 */ /* 0x000fe200078e0005 */
[----:B------:R0:W1:Y:S01]  /*33f0*/  MUFU.RSQ R10, R13 ;  /* 0x0000000d000a7308 */ /* 0x0000620000001400 */
[----:B------:R-:W-:Y:S02]  /*3400*/  VIADD R0, R13, 0xf3000000 ;  /* 0xf30000000d007836 */ /* 0x000fe40000000000 */
[----:B------:R-:W-:-:S03]  /*3410*/  IMAD.MOV.U32 R5, RZ, RZ, R2 ;  /* 0x000000ffff057224 */ /* 0x000fc600078e0002 */
[----:B------:R-:W-:-:S13]  /*3420*/  ISETP.GT.U32.AND P0, PT, R0, 0x727fffff, PT ;  /* 0x727fffff0000780c */ /* 0x000fda0003f04070 */
[----:B01----:R-:W-:Y:S05]  /*3430*/  @!P0 BRA `(.L_x_28) ;  /* 0x0000000000188947 */ /* 0x003fea0003800000 */
[----:B------:R-:W-:Y:S01]  /*3440*/  BSSY.RECONVERGENT B1, `(.L_x_29) ;  /* 0x0000004000017945 */ /* 0x000fe20003800200 */
[----:B------:R-:W-:Y:S01]  /*3450*/  IMAD.MOV.U32 R0, RZ, RZ, R13 ;  /* 0x000000ffff007224 */ /* 0x000fe200078e000d */
[----:B------:R-:W-:-:S07]  /*3460*/  MOV R17, 0x3480 ;  /* 0x0000348000117802 */ /* 0x000fce0000000f00 */
[----:B------:R-:W-:Y:S05]  /*3470*/  CALL.REL.NOINC `($__internal_0_$__cuda_sm20_sqrt_rn_f32_slowpath) ;  /* 0x0000000400f87944 */ /* 0x000fea0003c00000 */
[----:B------:R-:W-:Y:S05]  /*3480*/  BSYNC.RECONVERGENT B1 ;  /* 0x0000000000017941 */ /* 0x000fea0003800200 */
.L_x_29:
[----:B------:R-:W-:Y:S05]  /*3490*/  BRA `(.L_x_30) ;  /* 0x0000000000107947 */ /* 0x000fea0003800000 */
.L_x_28:
[----:B------:R-:W-:Y:S01]  /*34a0*/  FMUL.FTZ R0, R13, R10 ;  /* 0x0000000a0d007220 */ /* 0x000fe20000410000 */
[----:B------:R-:W-:-:S03]  /*34b0*/  FMUL.FTZ R2, R10, 0.5 ;  /* 0x3f0000000a027820 */ /* 0x000fc60000410000 */
[----:B------:R-:W-:-:S04]  /*34c0*/  FFMA R13, -R0, R0, R13 ;  /* 0x00000000000d7223 */ /* 0x000fc8000000010d */
[----:B------:R-:W-:-:S07]  /*34d0*/  FFMA R0, R13, R2, R0 ;  /* 0x000000020d007223 */ /* 0x000fce0000000000 */
.L_x_30:
[----:B------:R-:W-:Y:S05]  /*34e0*/  BSYNC.RECONVERGENT B0 ;  /* 0x0000000000007941 */ /* 0x000fea0003800200 */
.L_x_27:
[----:B------:R-:W-:Y:S01]  /*34f0*/  FSETP.GTU.AND P0, PT, R0, 1, PT ;  /* 0x3f8000000000780b */ /* 0x000fe20003f0c000 */
[----:B------:R-:W-:Y:S02]  /*3500*/  VIADD R9, R9, 0xb0f8a ;  /* 0x000b0f8a09097836 */ /* 0x000fe40000000000 */
[----:B------:R-:W-:-:S10]  /*3510*/  IMAD.MOV.U32 R2, RZ, RZ, R6 ;  /* 0x000000ffff027224 */ /* 0x000fd400078e0006 */
[----:B------:R-:W0:Y:S02]  /*3520*/  @!P0 LDS R0, [R8] ;  /* 0x0000000008008984 */ /* 0x000e240000000800 */
[----:B0-----:R-:W-:-:S05]  /*3530*/  @!P0 VIADD R13, R0, 0x1 ;  /* 0x00000001000d8836 */ /* 0x001fca0000000000 */
[----:B------:R3:W-:Y:S01]  /*3540*/  @!P0 STS [R8], R13 ;  /* 0x0000000d08008388 */ /* 0x0007e20000000800 */
[----:B------:R-:W-:Y:S05]  /*3550*/  BRA.U UP0, `(.L_x_31) ;  /* 0xfffffffd00387547 */ /* 0x000fea000b83ffff */
.L_x_11:
[----:B------:R-:W-:Y:S01]  /*3560*/  BAR.SYNC.DEFER_BLOCKING 0x0 ;  /* 0x0000000000007b1d */ /* 0x000fe20000010000 */
[----:B0-----:R-:W-:-:S13]  /*3570*/  ISETP.NE.AND P0, PT, R11, RZ, PT ;  /* 0x000000ff0b00720c */ /* 0x001fda0003f05270 */
[----:B------:R-:W-:Y:S05]  /*3580*/  @P0 EXIT ;  /* 0x000000000000094d */ /* 0x000fea0003800000 */
[----:B-1----:R-:W0:Y:S08]  /*3590*/  LDC R0, c[0x0][0x38c] ;  /* 0x0000e300ff007b82 */ /* 0x002e300000000800 */
[----:B--2---:R-:W1:Y:S01]  /*35a0*/  LDC.64 R2, c[0x0][0x380] ;  /* 0x0000e000ff027b82 */ /* 0x004e620000000a00 */
[----:B0-----:R-:W-:Y:S01]  /*35b0*/  ISETP.GE.AND P0, PT, R0, 0x1, PT ;  /* 0x000000010000780c */ /* 0x001fe20003f06270 */
[----:B-1----:R-:W-:-:S05]  /*35c0*/  IMAD.WIDE.U32 R22, R22, 0x8, R2 ;  /* 0x0000000816167825 */ /* 0x002fca00078e0002 */
[----:B------:R0:W-:Y:S07]  /*35d0*/  STG.E.64 desc[UR8][R22.64], RZ ;  /* 0x000000ff16007986 */ /* 0x0001ee000c101b08 */
[----:B------:R-:W-:Y:S05]  /*35e0*/  @!P0 EXIT ;  /* 0x000000000000894d */ /* 0x000fea0003800000 */
[C---:B------:R-:W-:Y:S01]  /*35f0*/  ISETP.GE.U32.AND P1, PT, R0.reuse, 0x10, PT ;  /* 0x000000100000780c */ /* 0x040fe20003f26070 */
[----:B------:R-:W-:Y:S01]  /*3600*/  IMAD.MOV.U32 R2, RZ, RZ, RZ ;  /* 0x000000ffff027224 */ /* 0x000fe200078e00ff */
[----:B------:R-:W-:Y:S02]  /*3610*/  LOP3.LUT R3, R0, 0xf, RZ, 0xc0, !PT ;  /* 0x0000000f00037812 */ /* 0x000fe400078ec0ff */
[----:B------:R-:W-:Y:S02]  /*3620*/  CS2R R20, SRZ ;  /* 0x0000000000147805 */ /* 0x000fe4000001ff00 */
[----:B------:R-:W-:-:S07]  /*3630*/  ISETP.NE.AND P0, PT, R3, RZ, PT ;  /* 0x000000ff0300720c */ /* 0x000fce0003f05270 */
[----:B------:R-:W-:Y:S06]  /*3640*/  @!P1 BRA `(.L_x_32) ;  /* 0x0000000000b09947 */ /* 0x000fec0003800000 */
[----:B------:R-:W-:Y:S02]  /*3650*/  LOP3.LUT R2, R0, 0x7ffffff0, RZ, 0xc0, !PT ;  /* 0x7ffffff000027812 */ /* 0x000fe400078ec0ff */
[----:B------:R-:W-:Y:S01]  /*3660*/  CS2R R20, SRZ ;  /* 0x0000000000147805 */ /* 0x000fe2000001ff00 */
[----:B------:R-:W-:Y:S02]  /*3670*/  UIADD3 UR4, UPT, UPT, UR5, 0x20, URZ ;  /* 0x0000002005047890 */ /* 0x000fe4000fffe0ff */
[----:B------:R-:W-:-:S10]  /*3680*/  IMAD.MOV R24, RZ, RZ, -R2 ;  /* 0x000000ffff187224 */ /* 0x000fd400078e0a02 */
.L_x_33:
[----:B------:R-:W1:Y:S01]  /*3690*/  LDS.128 R4, [UR4+-0x20] ;  /* 0xffffe004ff047984 */ /* 0x000e620008000c00 */
[----:B------:R-:W-:-:S03]  /*36a0*/  VIADD R24, R24, 0x10 ;  /* 0x0000001018187836 */ /* 0x000fc60000000000 */
[----:B---3--:R-:W2:Y:S04]  /*36b0*/  LDS.128 R8, [UR4+-0x10] ;  /* 0xfffff004ff087984 */ /* 0x008ea80008000c00 */
[----:B------:R-:W3:Y:S04]  /*36c0*/  LDS.128 R12, [UR4] ;  /* 0x00000004ff0c7984 */ /* 0x000ee80008000c00 */
[----:B------:R-:W4:Y:S01]  /*36d0*/  LDS.128 R16, [UR4+0x10] ;  /* 0x00001004ff107984 */ /* 0x000f220008000c00 */
[----:B------:R-:W-:Y:S01]  /*36e0*/  UIADD3 UR4, UPT, UPT, UR4, 0x40, URZ ;  /* 0x0000004004047890 */ /* 0x000fe2000fffe0ff */
[----:B-1----:R-:W-:-:S02]  /*36f0*/  IADD3 R20, P1, P2, R5, R20, R4 ;  /* 0x0000001405147210 */ /* 0x002fc40007a3e004 */
[----:B------:R-:W-:Y:S02]  /*3700*/  SHF.R.S32.HI R4, RZ, 0x1f, R4 ;  /* 0x0000001fff047819 */ /* 0x000fe40000011404 */
[----:B------:R-:W-:Y:S02]  /*3710*/  SHF.R.S32.HI R5, RZ, 0x1f, R5 ;  /* 0x0000001fff057819 */ /* 0x000fe40000011405 */
[--C-:B------:R-:W-:Y:S02]  /*3720*/  IADD3 R20, P3, P4, R7, R20, R6.reuse ;  /* 0x0000001407147210 */ /* 0x100fe40007c7e006 */
[----:B------:R-:W-:Y:S02]  /*3730*/  SHF.R.S32.HI R6, RZ, 0x1f, R6 ;  /* 0x0000001fff067819 */ /* 0x000fe40000011406 */
[----:B------:R-:W-:Y:S02]  /*3740*/  SHF.R.S32.HI R7, RZ, 0x1f, R7 ;  /* 0x0000001fff077819 */ /* 0x000fe40000011407 */
[----:B------:R-:W-:-:S02]  /*3750*/  IADD3.X R4, PT, PT, R5, R21, R4, P1, P2 ;  /* 0x0000001505047210 */ /* 0x000fc40000fe4404 */
[----:B--2---:R-:W-:Y:S02]  /*3760*/  IADD3 R20, P1, P2, R9, R20, R8 ;  /* 0x0000001409147210 */ /* 0x004fe40007a3e008 */
[----:B------:R-:W-:Y:S02]  /*3770*/  IADD3.X R6, PT, PT, R7, R4, R6, P3, P4 ;  /* 0x0000000407067210 */ /* 0x000fe40001fe8406 */
[----:B------:R-:W-:Y:S02]  /*3780*/  SHF.R.S32.HI R8, RZ, 0x1f, R8 ;  /* 0x0000001fff087819 */ /* 0x000fe40000011408 */
[----:B------:R-:W-:Y:S02]  /*3790*/  SHF.R.S32.HI R9, RZ, 0x1f, R9 ;  /* 0x0000001fff097819 */ /* 0x000fe40000011409 */
[--C-:B------:R-:W-:Y:S02]  /*37a0*/  IADD3 R20, P3, P4, R11, R20, R10.reuse ;  /* 0x000000140b147210 */ /* 0x100fe40007c7e00a */
[----:B------:R-:W-:-:S02]  /*37b0*/  SHF.R.S32.HI R10, RZ, 0x1f, R10 ;  /* 0x0000001fff0a7819 */ /* 0x000fc4000001140a */
[----:B------:R-:W-:Y:S02]  /*37c0*/  SHF.R.S32.HI R11, RZ, 0x1f, R11 ;  /* 0x0000001fff0b7819 */ /* 0x000fe4000001140b */
[----:B------:R-:W-:Y:S02]  /*37d0*/  IADD3.X R8, PT, PT, R9, R6, R8, P1, P2 ;  /* 0x0000000609087210 */ /* 0x000fe40000fe4408 */
[----:B---3--:R-:W-:Y:S02]  /*37e0*/  IADD3 R20, P1, P2, R13, R20, R12 ;  /* 0x000000140d147210 */ /* 0x008fe40007a3e00c */
[----:B------:R-:W-:Y:S02]  /*37f0*/  IADD3.X R10, PT, PT, R11, R8, R10, P3, P4 ;  /* 0x000000080b0a7210 */ /* 0x000fe40001fe840a */
[----:B------:R-:W-:Y:S02]  /*3800*/  SHF.R.S32.HI R12, RZ, 0x1f, R12 ;  /* 0x0000001fff0c7819 */ /* 0x000fe4000001140c */
[----:B------:R-:W-:-:S02]  /*3810*/  SHF.R.S32.HI R13, RZ, 0x1f, R13 ;  /* 0x0000001fff0d7819 */ /* 0x000fc4000001140d */
[--C-:B------:R-:W-:Y:S02]  /*3820*/  IADD3 R20, P3, P4, R15, R20, R14.reuse ;  /* 0x000000140f147210 */ /* 0x100fe40007c7e00e */
[----:B------:R-:W-:Y:S02]  /*3830*/  SHF.R.S32.HI R14, RZ, 0x1f, R14 ;  /* 0x0000001fff0e7819 */ /* 0x000fe4000001140e */
[----:B------:R-:W-:Y:S02]  /*3840*/  SHF.R.S32.HI R15, RZ, 0x1f, R15 ;  /* 0x0000001fff0f7819 */ /* 0x000fe4000001140f */
[----:B------:R-:W-:Y:S02]  /*3850*/  IADD3.X R12, PT, PT, R13, R10, R12, P1, P2 ;  /* 0x0000000a0d0c7210 */ /* 0x000fe40000fe440c */
[----:B----4-:R-:W-:Y:S02]  /*3860*/  IADD3 R20, P2, P1, R17, R20, R16 ;  /* 0x0000001411147210 */ /* 0x010fe4000795e010 */
[----:B------:R-:W-:-:S02]  /*3870*/  IADD3.X R14, PT, PT, R15, R12, R14, P3, P4 ;  /* 0x0000000c0f0e7210 */ /* 0x000fc40001fe840e */
[----:B------:R-:W-:Y:S02]  /*3880*/  ISETP.NE.AND P3, PT, R24, RZ, PT ;  /* 0x000000ff1800720c */ /* 0x000fe40003f65270 */
[----:B------:R-:W-:Y:S02]  /*3890*/  SHF.R.S32.HI R16, RZ, 0x1f, R16 ;  /* 0x0000001fff107819 */ /* 0x000fe40000011410 */
[----:B------:R-:W-:Y:S02]  /*38a0*/  SHF.R.S32.HI R17, RZ, 0x1f, R17 ;  /* 0x0000001fff117819 */ /* 0x000fe40000011411 */
[--C-:B------:R-:W-:Y:S02]  /*38b0*/  IADD3 R20, P4, P5, R19, R20, R18.reuse ;  /* 0x0000001413147210 */ /* 0x100fe40007d9e012 */
[----:B------:R-:W-:Y:S02]  /*38c0*/  SHF.R.S32.HI R18, RZ, 0x1f, R18 ;  /* 0x0000001fff127819 */ /* 0x000fe40000011412 */
[----:B------:R-:W-:-:S02]  /*38d0*/  SHF.R.S32.HI R19, RZ, 0x1f, R19 ;  /* 0x0000001fff137819 */ /* 0x000fc40000011413 */
[----:B------:R-:W-:-:S04]  /*38e0*/  IADD3.X R16, PT, PT, R17, R14, R16, P2, P1 ;  /* 0x0000000e11107210 */ /* 0x000fc800017e2410 */
[----:B------:R-:W-:Y:S01]  /*38f0*/  IADD3.X R21, PT, PT, R19, R16, R18, P4, P5 ;  /* 0x0000001013157210 */ /* 0x000fe200027ea412 */
[----:B------:R-:W-:Y:S06]  /*3900*/  @P3 BRA `(.L_x_33) ;  /* 0xfffffffc00603947 */ /* 0x000fec000383ffff */
.L_x_32:
[----:B------:R-:W-:Y:S05]  /*3910*/  @!P0 BRA `(.L_x_34) ;  /* 0x0000000000c88947 */ /* 0x000fea0003800000 */
[----:B------:R-:W-:Y:S02]  /*3920*/  ISETP.GE.U32.AND P1, PT, R3, 0x8, PT ;  /* 0x000000080300780c */ /* 0x000fe40003f26070 */
[----:B------:R-:W-:-:S04]  /*3930*/  LOP3.LUT R12, R0, 0x7, RZ, 0xc0, !PT ;  /* 0x00000007000c7812 */ /* 0x000fc800078ec0ff */
[----:B------:R-:W-:-:S07]  /*3940*/  ISETP.NE.AND P0, PT, R12, RZ, PT ;  /* 0x000000ff0c00720c */ /* 0x000fce0003f05270 */
[----:B------:R-:W-:Y:S06]  /*3950*/  @!P1 BRA `(.L_x_35) ;  /* 0x0000000000509947 */ /* 0x000fec0003800000 */
[C---:B------:R-:W-:Y:S01]  /*3960*/  LEA R3, R2.reuse, UR5, 0x2 ;  /* 0x0000000502037c11 */ /* 0x040fe2000f8e10ff */
[----:B------:R-:W-:-:S04]  /*3970*/  VIADD R2, R2, 0x8 ;  /* 0x0000000802027836 */ /* 0x000fc80000000000 */
[----:B------:R-:W1:Y:S04]  /*3980*/  LDS.128 R4, [R3] ;  /* 0x0000000003047984 */ /* 0x000e680000000c00 */
[----:B---3--:R-:W2:Y:S01]  /*3990*/  LDS.128 R8, [R3+0x10] ;  /* 0x0000100003087984 */ /* 0x008ea20000000c00 */
[--C-:B-1----:R-:W-:Y:S02]  /*39a0*/  IADD3 R20, P1, P2, R5, R20, R4.reuse ;  /* 0x0000001405147210 */ /* 0x102fe40007a3e004 */
[----:B------:R-:W-:Y:S02]  /*39b0*/  SHF.R.S32.HI R4, RZ, 0x1f, R4 ;  /* 0x0000001fff047819 */ /* 0x000fe40000011404 */
[----:B------:R-:W-:Y:S02]  /*39c0*/  SHF.R.S32.HI R5, RZ, 0x1f, R5 ;  /* 0x0000001fff057819 */ /* 0x000fe40000011405 */
[----:B------:R-:W-:-:S02]  /*39d0*/  IADD3 R20, P3, P4, R7, R20, R6 ;  /* 0x0000001407147210 */ /* 0x000fc40007c7e006 */
[----:B------:R-:W-:Y:S02]  /*39e0*/  SHF.R.S32.HI R6, RZ, 0x1f, R6 ;  /* 0x0000001fff067819 */ /* 0x000fe40000011406 */
[----:B------:R-:W-:Y:S02]  /*39f0*/  SHF.R.S32.HI R7, RZ, 0x1f, R7 ;  /* 0x0000001fff077819 */ /* 0x000fe40000011407 */
[----:B------:R-:W-:Y:S02]  /*3a00*/  IADD3.X R4, PT, PT, R5, R21, R4, P1, P2 ;  /* 0x0000001505047210 */ /* 0x000fe40000fe4404 */
[--C-:B--2---:R-:W-:Y:S02]  /*3a10*/  IADD3 R20, P1, P2, R9, R20, R8.reuse ;  /* 0x0000001409147210 */ /* 0x104fe40007a3e008 */
[----:B------:R-:W-:Y:S02]  /*3a20*/  SHF.R.S32.HI R8, RZ, 0x1f, R8 ;  /* 0x0000001fff087819 */ /* 0x000fe40000011408 */
[----:B------:R-:W-:-:S02]  /*3a30*/  IADD3.X R6, PT, PT, R7, R4, R6, P3, P4 ;  /* 0x0000000407067210 */ /* 0x000fc40001fe8406 */
[----:B------:R-:W-:Y:S02]  /*3a40*/  SHF.R.S32.HI R9, RZ, 0x1f, R9 ;  /* 0x0000001fff097819 */ /* 0x000fe40000011409 */
[--C-:B------:R-:W-:Y:S02]  /*3a50*/  IADD3 R20, P3, P4, R11, R20, R10.reuse ;  /* 0x000000140b147210 */ /* 0x100fe40007c7e00a */
[----:B------:R-:W-:Y:S02]  /*3a60*/  SHF.R.S32.HI R10, RZ, 0x1f, R10 ;  /* 0x0000001fff0a7819 */ /* 0x000fe4000001140a */
[----:B------:R-:W-:Y:S02]  /*3a70*/  SHF.R.S32.HI R11, RZ, 0x1f, R11 ;  /* 0x0000001fff0b7819 */ /* 0x000fe4000001140b */
[----:B------:R-:W-:-:S04]  /*3a80*/  IADD3.X R8, PT, PT, R9, R6, R8, P1, P2 ;  /* 0x0000000609087210 */ /* 0x000fc80000fe4408 */
[----:B------:R-:W-:-:S07]  /*3a90*/  IADD3.X R21, PT, PT, R11, R8, R10, P3, P4 ;  /* 0x000000080b157210 */ /* 0x000fce0001fe840a */
.L_x_35:
[----:B------:R-:W-:Y:S05]  /*3aa0*/  @!P0 BRA `(.L_x_34) ;  /* 0x0000000000648947 */ /* 0x000fea0003800000 */
[----:B------:R-:W-:Y:S02]  /*3ab0*/  ISETP.GE.U32.AND P0, PT, R12, 0x4, PT ;  /* 0x000000040c00780c */ /* 0x000fe40003f06070 */
[----:B------:R-:W-:-:S04]  /*3ac0*/  LOP3.LUT R0, R0, 0x3, RZ, 0xc0, !PT ;  /* 0x0000000300007812 */ /* 0x000fc800078ec0ff */
[----:B------:R-:W-:-:S07]  /*3ad0*/  ISETP.NE.AND P1, PT, R0, RZ, PT ;  /* 0x000000ff0000720c */ /* 0x000fce0003f25270 */
[----:B------:R-:W-:Y:S06]  /*3ae0*/  @!P0 BRA `(.L_x_36) ;  /* 0x00000000002c8947 */ /* 0x000fec0003800000 */
[C---:B------:R-:W-:Y:S01]  /*3af0*/  LEA R4, R2.reuse, UR5, 0x2 ;  /* 0x0000000502047c11 */ /* 0x040fe2000f8e10ff */
[----:B------:R-:W-:-:S05]  /*3b00*/  VIADD R2, R2, 0x4 ;  /* 0x0000000402027836 */ /* 0x000fca0000000000 */
[----:B------:R-:W1:Y:S02]  /*3b10*/  LDS.128 R4, [R4] ;  /* 0x0000000004047984 */ /* 0x000e640000000c00 */
[--C-:B-1----:R-:W-:Y:S02]  /*3b20*/  IADD3 R20, P0, P2, R5, R20, R4.reuse ;  /* 0x0000001405147210 */ /* 0x102fe40007a1e004 */
[----:B---3--:R-:W-:Y:S02]  /*3b30*/  SHF.R.S32.HI R8, RZ, 0x1f, R4 ;  /* 0x0000001fff087819 */ /* 0x008fe40000011404 */
[----:B------:R-:W-:Y:S02]  /*3b40*/  SHF.R.S32.HI R5, RZ, 0x1f, R5 ;  /* 0x0000001fff057819 */ /* 0x000fe40000011405 */
[--C-:B------:R-:W-:Y:S02]  /*3b50*/  IADD3 R20, P3, P4, R7, R20, R6.reuse ;  /* 0x0000001407147210 */ /* 0x100fe40007c7e006 */
[----:B------:R-:W-:-:S02]  /*3b60*/  SHF.R.S32.HI R6, RZ, 0x1f, R6 ;  /* 0x0000001fff067819 */ /* 0x000fc40000011406 */
[----:B------:R-:W-:Y:S02]  /*3b70*/  SHF.R.S32.HI R7, RZ, 0x1f, R7 ;  /* 0x0000001fff077819 */ /* 0x000fe40000011407 */
[----:B------:R-:W-:-:S04]  /*3b80*/  IADD3.X R5, PT, PT, R5, R21, R8, P0, P2 ;  /* 0x0000001505057210 */ /* 0x000fc800007e4408 */
[----:B------:R-:W-:-:S07]  /*3b90*/  IADD3.X R21, PT, PT, R7, R5, R6, P3, P4 ;  /* 0x0000000507157210 */ /* 0x000fce0001fe8406 */
.L_x_36:
[----:B------:R-:W-:Y:S05]  /*3ba0*/  @!P1 BRA `(.L_x_34) ;  /* 0x0000000000249947 */ /* 0x000fea0003800000 */
[----:B------:R-:W-:Y:S01]  /*3bb0*/  LEA R2, R2, UR5, 0x2 ;  /* 0x0000000502027c11 */ /* 0x000fe2000f8e10ff */
[----:B------:R-:W-:-:S07]  /*3bc0*/  IMAD.MOV R0, RZ, RZ, -R0 ;  /* 0x000000ffff007224 */ /* 0x000fce00078e0a00 */
.L_x_37:
[----:B------:R1:W2:Y:S01]  /*3bd0*/  LDS R3, [R2] ;  /* 0x0000000002037984 */ /* 0x0002a20000000800 */
[----:B------:R-:W-:-:S05]  /*3be0*/  VIADD R0, R0, 0x1 ;  /* 0x0000000100007836 */ /* 0x000fca0000000000 */
[----:B------:R-:W-:Y:S01]  /*3bf0*/  ISETP.NE.AND P0, PT, R0, RZ, PT ;  /* 0x000000ff0000720c */ /* 0x000fe20003f05270 */
[----:B-1----:R-:W-:Y:S01]  /*3c00*/  VIADD R2, R2, 0x4 ;  /* 0x0000000402027836 */ /* 0x002fe20000000000 */
[----:B--2---:R-:W-:-:S04]  /*3c10*/  IADD3 R20, P1, PT, R3, R20, RZ ;  /* 0x0000001403147210 */ /* 0x004fc80007f3e0ff */
[----:B------:R-:W-:-:S07]  /*3c20*/  LEA.HI.X.SX32 R21, R3, R21, 0x1, P1 ;  /* 0x0000001503157211 */ /* 0x000fce00008f0eff */
[----:B------:R-:W-:Y:S05]  /*3c30*/  @P0 BRA `(.L_x_37) ;  /* 0xfffffffc00e40947 */ /* 0x000fea000383ffff */
.L_x_34:
[----:B------:R-:W-:Y:S01]  /*3c40*/  STG.E.64 desc[UR8][R22.64], R20 ;  /* 0x0000001416007986 */ /* 0x000fe2000c101b08 */
[----:B------:R-:W-:Y:S05]  /*3c50*/  EXIT ;  /* 0x000000000000794d */ /* 0x000fea0003800000 */
        .weak           $__internal_0_$__cuda_sm20_sqrt_rn_f32_slowpath
        .type           $__internal_0_$__cuda_sm20_sqrt_rn_f32_slowpath,@function
        .size           $__internal_0_$__cuda_sm20_sqrt_rn_f32_slowpath,(.L_x_40 - $__internal_0_$__cuda_sm20_sqrt_rn_f32_slowpath)
$__internal_0_$__cuda_sm20_sqrt_rn_f32_slowpath:
[----:B------:R-:W-:-:S13]  /*3c60*/  LOP3.LUT P0, RZ, R0, 0x7fffffff, RZ, 0xc0, !PT ;  /* 0x7fffffff00ff7812 */ /* 0x000fda000780c0ff */
[----:B------:R-:W-:Y:S01]  /*3c70*/  @!P0 IMAD.MOV.U32 R12, RZ, RZ, R0 ;  /* 0x000000ffff0c8224 */ /* 0x000fe200078e0000 */
[----:B------:R-:W-:Y:S06]  /*3c80*/  @!P0 BRA `(.L_x_38) ;  /* 0x0000000000408947 */ /* 0x000fec0003800000 */
[----:B------:R-:W-:-:S13]  /*3c90*/  FSETP.GEU.FTZ.AND P0, PT, R0, RZ, PT ;  /* 0x000000ff0000720b */ /* 0x000fda0003f1e000 */
[----:B------:R-:W-:Y:S01]  /*3ca0*/  @!P0 IMAD.MOV.U32 R12, RZ, RZ, 0x7fffffff ;  /* 0x7fffffffff0c8424 */ /* 0x000fe200078e00ff */
[----:B------:R-:W-:Y:S06]  /*3cb0*/  @!P0 BRA `(.L_x_38) ;  /* 0x0000000000348947 */ /* 0x000fec0003800000 */
[----:B------:R-:W-:-:S13]  /*3cc0*/  FSETP.GTU.FTZ.AND P0, PT, |R0|, +INF , PT ;  /* 0x7f8000000000780b */ /* 0x000fda0003f1c200 */
[----:B------:R-:W-:Y:S01]  /*3cd0*/  @P0 FADD.FTZ R12, R0, 1 ;  /* 0x3f800000000c0421 */ /* 0x000fe20000010000 */
[----:B------:R-:W-:Y:S06]  /*3ce0*/  @P0 BRA `(.L_x_38) ;  /* 0x0000000000280947 */ /* 0x000fec0003800000 */
[----:B------:R-:W-:-:S13]  /*3cf0*/  FSETP.NEU.FTZ.AND P0, PT, |R0|, +INF , PT ;  /* 0x7f8000000000780b */ /* 0x000fda0003f1d200 */
[----:B------:R-:W-:-:S04]  /*3d00*/  @P0 FFMA R13, R0, 1.84467440737095516160e+19, RZ ;  /* 0x5f800000000d0823 */ /* 0x000fc800000000ff */
[----:B------:R-:W0:Y:S02]  /*3d10*/  @P0 MUFU.RSQ R12, R13 ;  /* 0x0000000d000c0308 */ /* 0x000e240000001400 */
[----:B0-----:R-:W-:Y:S01]  /*3d20*/  @P0 FMUL.FTZ R14, R13, R12 ;  /* 0x0000000c0d0e0220 */ /* 0x001fe20000410000 */
[----:B------:R-:W-:Y:S01]  /*3d30*/  @P0 FMUL.FTZ R16, R12, 0.5 ;  /* 0x3f0000000c100820 */ /* 0x000fe20000410000 */
[----:B------:R-:W-:Y:S02]  /*3d40*/  @!P0 IMAD.MOV.U32 R12, RZ, RZ, R0 ;  /* 0x000000ffff0c8224 */ /* 0x000fe400078e0000 */
[----:B------:R-:W-:-:S04]  /*3d50*/  @P0 FADD.FTZ R15, -R14, -RZ ;  /* 0x800000ff0e0f0221 */ /* 0x000fc80000010100 */
[----:B------:R-:W-:-:S04]  /*3d60*/  @P0 FFMA R15, R14, R15, R13 ;  /* 0x0000000f0e0f0223 */ /* 0x000fc8000000000d */
[----:B------:R-:W-:-:S04]  /*3d70*/  @P0 FFMA R15, R15, R16, R14 ;  /* 0x000000100f0f0223 */ /* 0x000fc8000000000e */
[----:B------:R-:W-:-:S07]  /*3d80*/  @P0 FMUL.FTZ R12, R15, 2.3283064365386962891e-10 ;  /* 0x2f8000000f0c0820 */ /* 0x000fce0000410000 */
.L_x_38:
[----:B------:R-:W-:Y:S02]  /*3d90*/  IMAD.MOV.U32 R0, RZ, RZ, R12 ;  /* 0x000000ffff007224 */ /* 0x000fe400078e000c */
[----:B------:R-:W-:Y:S02]  /*3da0*/  IMAD.MOV.U32 R12, RZ, RZ, R17 ;  /* 0x000000ffff0c7224 */ /* 0x000fe400078e0011 */
[----:B------:R-:W-:-:S04]  /*3db0*/  IMAD.MOV.U32 R13, RZ, RZ, 0x0 ;  /* 0x00000000ff0d7424 */ /* 0x000fc800078e00ff */
[----:B------:R-:W-:Y:S05]  /*3dc0*/  RET.REL.NODEC R12 `(_Z7calc_piPmii) ;  /* 0xffffffc00c8c7950 */ /* 0x000fea0003c3ffff */
.L_x_39:
[----:B------:R-:W-:-:S00]  /*3dd0*/  BRA `(.L_x_39) ;  /* 0xfffffffc00fc7947 */ /* 0x000fc0000383ffff */
[----:B------:R-:W-:-:S00]  /*3de0*/  NOP ;  /* 0x0000000000007918 */ /* 0x000fc00000000000 */
        /* <DEDUP_REMOVED lines=9> */
.L_x_40:


//--------------------- .nv.global.init           --------------------------
	.section	.nv.global.init,"aw",@progbits
	.align	4
.nv.global.init:
	.type		mrg32k3aM1SubSeq,@object
	.size		mrg32k3aM1SubSeq,(mrg32k3aM2SubSeq - mrg32k3aM1SubSeq)
mrg32k3aM1SubSeq:
        /*0000*/ 	.byte	0x0b, 0xcc, 0xee, 0x04, 0x73, 0x29, 0x8b, 0x6f, 0xf6, 0x53, 0x03, 0xf6, 0x23, 0xf6, 0xea, 0xda
        /* <DEDUP_REMOVED lines=125> */
	.type		mrg32k3aM2SubSeq,@object
	.size		mrg32k3aM2SubSeq,(mrg32k3aM1 - mrg32k3aM2SubSeq)
mrg32k3aM2SubSeq:
        /* <DEDUP_REMOVED lines=126> */
	.type		mrg32k3aM1,@object
	.size		mrg32k3aM1,(mrg32k3aM1Seq - mrg32k3aM1)
mrg32k3aM1:
        /* <DEDUP_REMOVED lines=144> */
	.type		mrg32k3aM1Seq,@object
	.size		mrg32k3aM1Seq,(mrg32k3aM2 - mrg32k3aM1Seq)
mrg32k3aM1Seq:
        /* <DEDUP_REMOVED lines=144> */
	.type		mrg32k3aM2,@object
	.size		mrg32k3aM2,(mrg32k3aM2Seq - mrg32k3aM2)
mrg32k3aM2:
        /* <DEDUP_REMOVED lines=144> */
	.type		mrg32k3aM2Seq,@object
	.size		mrg32k3aM2Seq,(precalc_xorwow_matrix - mrg32k3aM2Seq)
mrg32k3aM2Seq:
        /* <DEDUP_REMOVED lines=144> */
	.type		precalc_xorwow_matrix,@object
	.size		precalc_xorwow_matrix,(precalc_xorwow_offset_matrix - precalc_xorwow_matrix)
precalc_xorwow_matrix:
        /* <DEDUP_REMOVED lines=6400> */
	.type		precalc_xorwow_offset_matrix,@object
	.size		precalc_xorwow_offset_matrix,(.L_1 - precalc_xorwow_offset_matrix)
precalc_xorwow_offset_matrix:
        /* <DEDUP_REMOVED lines=6400> */
.L_1:


//--------------------- .nv.shared._Z7calc_piPmii --------------------------
	.section	.nv.shared._Z7calc_piPmii,"aw",@nobits
	.sectionflags	@""
	.align	16
	.zero		1024


//--------------------- .nv.shared.reserved.0     --------------------------
	.section	.nv.shared.reserved.0,"aw",@nobits
	.weak		__nv_reservedSMEM_offset_0_alias
	.size		__nv_reservedSMEM_offset_0_alias, 0, 64
	.other		__nv_reservedSMEM_offset_0_alias,@"STO_CUDA_RESERVED_SHARED STV_DEFAULT"
__nv_reservedSMEM_offset_0_alias:
	.zero		0
	.zero		64


//--------------------- .nv.constant0._Z7calc_piPmii --------------------------
	.section	.nv.constant0._Z7calc_piPmii,"a",@progbits
	.sectionflags	@""
	.align	4
.nv.constant0._Z7calc_piPmii:
	.zero		912


//--------------------- SYMBOLS --------------------------

	.type		.nv.reservedSmem.offset0,@object
	.size		.nv.reservedSmem.offset0,0x4
	.type		.nv.reservedSmem.cap,@object
	.size		.nv.reservedSmem.cap,0x4
